//
// Generated by NVIDIA NVVM Compiler
//
// Compiler Build ID: CL-36424714
// Cuda compilation tools, release 13.0, V13.0.88
// Based on NVVM 20.0.0
//

.version 9.0
.target sm_100
.address_size 64

	// .globl	_Z13findAttractorPjS_S_j
.global .align 4 .b8 precalc_xorwow_matrix[102400];
.global .align 4 .b8 precalc_xorwow_offset_matrix[102400];
.global .align 4 .b8 mrg32k3aM1[2304];
.global .align 4 .b8 mrg32k3aM2[2304];
.global .align 4 .b8 mrg32k3aM1SubSeq[2016];
.global .align 4 .b8 mrg32k3aM2SubSeq[2016];
.global .align 4 .b8 mrg32k3aM1Seq[2304];
.global .align 4 .b8 mrg32k3aM2Seq[2304];
.const .align 8 .b8 __cr_lgamma_table[72];

.visible .entry _Z13findAttractorPjS_S_j(
	.param .u64 .ptr .align 1 _Z13findAttractorPjS_S_j_param_0,
	.param .u64 .ptr .align 1 _Z13findAttractorPjS_S_j_param_1,
	.param .u64 .ptr .align 1 _Z13findAttractorPjS_S_j_param_2,
	.param .u32 _Z13findAttractorPjS_S_j_param_3
)
{
	.local .align 8 .b8 	__local_depot0[48];
	.reg .b64 	%SP;
	.reg .b64 	%SPL;
	.reg .pred 	%p<504>;
	.reg .b16 	%rs<224>;
	.reg .b32 	%r<2147>;
	.reg .b64 	%rd<26>;

	mov.u64 	%SPL, __local_depot0;
	ld.param.u32 	%r279, [_Z13findAttractorPjS_S_j_param_3];
	add.u64 	%rd1, %SPL, 0;
	mov.u32 	%r281, %ntid.x;
	mov.u32 	%r282, %ctaid.x;
	mov.u32 	%r283, %tid.x;
	mad.lo.s32 	%r1, %r281, %r282, %r283;
	xor.b32  	%r284, %r1, -1429050551;
	mul.lo.s32 	%r2, %r284, 1099087573;
	add.s32 	%r285, %r2, 123456789;
	st.local.u32 	[%rd1+4], %r285;
	xor.b32  	%r286, %r2, 362436069;
	mov.b32 	%r287, -123459836;
	st.local.v2.u32 	[%rd1+8], {%r286, %r287};
	add.s32 	%r288, %r2, 5783321;
	mov.b32 	%r289, -589760388;
	st.local.v2.u32 	[%rd1+16], {%r289, %r288};
	mov.b32 	%r2019, 0;
	mov.u64 	%rd10, precalc_xorwow_offset_matrix;
	mov.u32 	%r2020, %r2019;
	mov.u32 	%r2021, %r2019;
	mov.u32 	%r2022, %r2019;
	mov.u32 	%r2023, %r2019;
	mov.u32 	%r2012, %r2019;
$L__BB0_1:
	mul.wide.u32 	%rd7, %r2012, 4;
	add.s64 	%rd8, %rd1, %rd7;
	ld.local.u32 	%r9, [%rd8+4];
	shl.b32 	%r10, %r2012, 5;
	mov.b32 	%r2018, 0;
$L__BB0_2:
	.pragma "nounroll";
	shr.u32 	%r291, %r9, %r2018;
	and.b32  	%r292, %r291, 1;
	setp.eq.b32 	%p1, %r292, 1;
	not.pred 	%p2, %p1;
	add.s32 	%r293, %r10, %r2018;
	mul.lo.s32 	%r294, %r293, 5;
	mul.wide.u32 	%rd9, %r294, 4;
	add.s64 	%rd2, %rd10, %rd9;
	@%p2 bra 	$L__BB0_4;
	ld.global.u32 	%r295, [%rd2];
	xor.b32  	%r2023, %r2023, %r295;
	ld.global.u32 	%r296, [%rd2+4];
	xor.b32  	%r2022, %r2022, %r296;
	ld.global.u32 	%r297, [%rd2+8];
	xor.b32  	%r2021, %r2021, %r297;
	ld.global.u32 	%r298, [%rd2+12];
	xor.b32  	%r2020, %r2020, %r298;
	ld.global.u32 	%r299, [%rd2+16];
	xor.b32  	%r2019, %r2019, %r299;
$L__BB0_4:
	and.b32  	%r301, %r291, 2;
	setp.eq.s32 	%p3, %r301, 0;
	@%p3 bra 	$L__BB0_6;
	ld.global.u32 	%r302, [%rd2+20];
	xor.b32  	%r2023, %r2023, %r302;
	ld.global.u32 	%r303, [%rd2+24];
	xor.b32  	%r2022, %r2022, %r303;
	ld.global.u32 	%r304, [%rd2+28];
	xor.b32  	%r2021, %r2021, %r304;
	ld.global.u32 	%r305, [%rd2+32];
	xor.b32  	%r2020, %r2020, %r305;
	ld.global.u32 	%r306, [%rd2+36];
	xor.b32  	%r2019, %r2019, %r306;
$L__BB0_6:
	and.b32  	%r308, %r291, 4;
	setp.eq.s32 	%p4, %r308, 0;
	@%p4 bra 	$L__BB0_8;
	ld.global.u32 	%r309, [%rd2+40];
	xor.b32  	%r2023, %r2023, %r309;
	ld.global.u32 	%r310, [%rd2+44];
	xor.b32  	%r2022, %r2022, %r310;
	ld.global.u32 	%r311, [%rd2+48];
	xor.b32  	%r2021, %r2021, %r311;
	ld.global.u32 	%r312, [%rd2+52];
	xor.b32  	%r2020, %r2020, %r312;
	ld.global.u32 	%r313, [%rd2+56];
	xor.b32  	%r2019, %r2019, %r313;
$L__BB0_8:
	and.b32  	%r315, %r291, 8;
	setp.eq.s32 	%p5, %r315, 0;
	@%p5 bra 	$L__BB0_10;
	ld.global.u32 	%r316, [%rd2+60];
	xor.b32  	%r2023, %r2023, %r316;
	ld.global.u32 	%r317, [%rd2+64];
	xor.b32  	%r2022, %r2022, %r317;
	ld.global.u32 	%r318, [%rd2+68];
	xor.b32  	%r2021, %r2021, %r318;
	ld.global.u32 	%r319, [%rd2+72];
	xor.b32  	%r2020, %r2020, %r319;
	ld.global.u32 	%r320, [%rd2+76];
	xor.b32  	%r2019, %r2019, %r320;
$L__BB0_10:
	and.b32  	%r322, %r291, 16;
	setp.eq.s32 	%p6, %r322, 0;
	@%p6 bra 	$L__BB0_12;
	ld.global.u32 	%r323, [%rd2+80];
	xor.b32  	%r2023, %r2023, %r323;
	ld.global.u32 	%r324, [%rd2+84];
	xor.b32  	%r2022, %r2022, %r324;
	ld.global.u32 	%r325, [%rd2+88];
	xor.b32  	%r2021, %r2021, %r325;
	ld.global.u32 	%r326, [%rd2+92];
	xor.b32  	%r2020, %r2020, %r326;
	ld.global.u32 	%r327, [%rd2+96];
	xor.b32  	%r2019, %r2019, %r327;
$L__BB0_12:
	and.b32  	%r329, %r291, 32;
	setp.eq.s32 	%p7, %r329, 0;
	@%p7 bra 	$L__BB0_14;
	ld.global.u32 	%r330, [%rd2+100];
	xor.b32  	%r2023, %r2023, %r330;
	ld.global.u32 	%r331, [%rd2+104];
	xor.b32  	%r2022, %r2022, %r331;
	ld.global.u32 	%r332, [%rd2+108];
	xor.b32  	%r2021, %r2021, %r332;
	ld.global.u32 	%r333, [%rd2+112];
	xor.b32  	%r2020, %r2020, %r333;
	ld.global.u32 	%r334, [%rd2+116];
	xor.b32  	%r2019, %r2019, %r334;
$L__BB0_14:
	and.b32  	%r336, %r291, 64;
	setp.eq.s32 	%p8, %r336, 0;
	@%p8 bra 	$L__BB0_16;
	ld.global.u32 	%r337, [%rd2+120];
	xor.b32  	%r2023, %r2023, %r337;
	ld.global.u32 	%r338, [%rd2+124];
	xor.b32  	%r2022, %r2022, %r338;
	ld.global.u32 	%r339, [%rd2+128];
	xor.b32  	%r2021, %r2021, %r339;
	ld.global.u32 	%r340, [%rd2+132];
	xor.b32  	%r2020, %r2020, %r340;
	ld.global.u32 	%r341, [%rd2+136];
	xor.b32  	%r2019, %r2019, %r341;
$L__BB0_16:
	and.b32  	%r343, %r291, 128;
	setp.eq.s32 	%p9, %r343, 0;
	@%p9 bra 	$L__BB0_18;
	ld.global.u32 	%r344, [%rd2+140];
	xor.b32  	%r2023, %r2023, %r344;
	ld.global.u32 	%r345, [%rd2+144];
	xor.b32  	%r2022, %r2022, %r345;
	ld.global.u32 	%r346, [%rd2+148];
	xor.b32  	%r2021, %r2021, %r346;
	ld.global.u32 	%r347, [%rd2+152];
	xor.b32  	%r2020, %r2020, %r347;
	ld.global.u32 	%r348, [%rd2+156];
	xor.b32  	%r2019, %r2019, %r348;
$L__BB0_18:
	and.b32  	%r350, %r291, 256;
	setp.eq.s32 	%p10, %r350, 0;
	@%p10 bra 	$L__BB0_20;
	ld.global.u32 	%r351, [%rd2+160];
	xor.b32  	%r2023, %r2023, %r351;
	ld.global.u32 	%r352, [%rd2+164];
	xor.b32  	%r2022, %r2022, %r352;
	ld.global.u32 	%r353, [%rd2+168];
	xor.b32  	%r2021, %r2021, %r353;
	ld.global.u32 	%r354, [%rd2+172];
	xor.b32  	%r2020, %r2020, %r354;
	ld.global.u32 	%r355, [%rd2+176];
	xor.b32  	%r2019, %r2019, %r355;
$L__BB0_20:
	and.b32  	%r357, %r291, 512;
	setp.eq.s32 	%p11, %r357, 0;
	@%p11 bra 	$L__BB0_22;
	ld.global.u32 	%r358, [%rd2+180];
	xor.b32  	%r2023, %r2023, %r358;
	ld.global.u32 	%r359, [%rd2+184];
	xor.b32  	%r2022, %r2022, %r359;
	ld.global.u32 	%r360, [%rd2+188];
	xor.b32  	%r2021, %r2021, %r360;
	ld.global.u32 	%r361, [%rd2+192];
	xor.b32  	%r2020, %r2020, %r361;
	ld.global.u32 	%r362, [%rd2+196];
	xor.b32  	%r2019, %r2019, %r362;
$L__BB0_22:
	and.b32  	%r364, %r291, 1024;
	setp.eq.s32 	%p12, %r364, 0;
	@%p12 bra 	$L__BB0_24;
	ld.global.u32 	%r365, [%rd2+200];
	xor.b32  	%r2023, %r2023, %r365;
	ld.global.u32 	%r366, [%rd2+204];
	xor.b32  	%r2022, %r2022, %r366;
	ld.global.u32 	%r367, [%rd2+208];
	xor.b32  	%r2021, %r2021, %r367;
	ld.global.u32 	%r368, [%rd2+212];
	xor.b32  	%r2020, %r2020, %r368;
	ld.global.u32 	%r369, [%rd2+216];
	xor.b32  	%r2019, %r2019, %r369;
$L__BB0_24:
	and.b32  	%r371, %r291, 2048;
	setp.eq.s32 	%p13, %r371, 0;
	@%p13 bra 	$L__BB0_26;
	ld.global.u32 	%r372, [%rd2+220];
	xor.b32  	%r2023, %r2023, %r372;
	ld.global.u32 	%r373, [%rd2+224];
	xor.b32  	%r2022, %r2022, %r373;
	ld.global.u32 	%r374, [%rd2+228];
	xor.b32  	%r2021, %r2021, %r374;
	ld.global.u32 	%r375, [%rd2+232];
	xor.b32  	%r2020, %r2020, %r375;
	ld.global.u32 	%r376, [%rd2+236];
	xor.b32  	%r2019, %r2019, %r376;
$L__BB0_26:
	and.b32  	%r378, %r291, 4096;
	setp.eq.s32 	%p14, %r378, 0;
	@%p14 bra 	$L__BB0_28;
	ld.global.u32 	%r379, [%rd2+240];
	xor.b32  	%r2023, %r2023, %r379;
	ld.global.u32 	%r380, [%rd2+244];
	xor.b32  	%r2022, %r2022, %r380;
	ld.global.u32 	%r381, [%rd2+248];
	xor.b32  	%r2021, %r2021, %r381;
	ld.global.u32 	%r382, [%rd2+252];
	xor.b32  	%r2020, %r2020, %r382;
	ld.global.u32 	%r383, [%rd2+256];
	xor.b32  	%r2019, %r2019, %r383;
$L__BB0_28:
	and.b32  	%r385, %r291, 8192;
	setp.eq.s32 	%p15, %r385, 0;
	@%p15 bra 	$L__BB0_30;
	ld.global.u32 	%r386, [%rd2+260];
	xor.b32  	%r2023, %r2023, %r386;
	ld.global.u32 	%r387, [%rd2+264];
	xor.b32  	%r2022, %r2022, %r387;
	ld.global.u32 	%r388, [%rd2+268];
	xor.b32  	%r2021, %r2021, %r388;
	ld.global.u32 	%r389, [%rd2+272];
	xor.b32  	%r2020, %r2020, %r389;
	ld.global.u32 	%r390, [%rd2+276];
	xor.b32  	%r2019, %r2019, %r390;
$L__BB0_30:
	and.b32  	%r392, %r291, 16384;
	setp.eq.s32 	%p16, %r392, 0;
	@%p16 bra 	$L__BB0_32;
	ld.global.u32 	%r393, [%rd2+280];
	xor.b32  	%r2023, %r2023, %r393;
	ld.global.u32 	%r394, [%rd2+284];
	xor.b32  	%r2022, %r2022, %r394;
	ld.global.u32 	%r395, [%rd2+288];
	xor.b32  	%r2021, %r2021, %r395;
	ld.global.u32 	%r396, [%rd2+292];
	xor.b32  	%r2020, %r2020, %r396;
	ld.global.u32 	%r397, [%rd2+296];
	xor.b32  	%r2019, %r2019, %r397;
$L__BB0_32:
	and.b32  	%r399, %r291, 32768;
	setp.eq.s32 	%p17, %r399, 0;
	@%p17 bra 	$L__BB0_34;
	ld.global.u32 	%r400, [%rd2+300];
	xor.b32  	%r2023, %r2023, %r400;
	ld.global.u32 	%r401, [%rd2+304];
	xor.b32  	%r2022, %r2022, %r401;
	ld.global.u32 	%r402, [%rd2+308];
	xor.b32  	%r2021, %r2021, %r402;
	ld.global.u32 	%r403, [%rd2+312];
	xor.b32  	%r2020, %r2020, %r403;
	ld.global.u32 	%r404, [%rd2+316];
	xor.b32  	%r2019, %r2019, %r404;
$L__BB0_34:
	add.s32 	%r2018, %r2018, 16;
	setp.ne.s32 	%p18, %r2018, 32;
	@%p18 bra 	$L__BB0_2;
	mad.lo.s32 	%r405, %r2012, -31, %r10;
	add.s32 	%r2012, %r405, 1;
	setp.ne.s32 	%p19, %r2012, 5;
	@%p19 bra 	$L__BB0_1;
	setp.ge.u32 	%p20, %r1, %r279;
	@%p20 bra 	$L__BB0_57;
	setp.eq.s32 	%p21, %r1, 0;
	mov.b32 	%r2106, 0;
	mov.u32 	%r2100, %r2106;
	@%p21 bra 	$L__BB0_48;
	add.s32 	%r410, %r1, -1;
	min.u32 	%r411, %r410, 1048575;
	add.s32 	%r179, %r411, 1;
	and.b32  	%r180, %r179, 3;
	setp.lt.u32 	%p22, %r1, 4;
	mov.b32 	%r2103, 262143;
	mov.b32 	%r2100, 0;
	mov.b16 	%rs216, 1;
	mov.u32 	%r2106, %r2100;
	@%p22 bra 	$L__BB0_42;
	and.b32  	%r414, %r179, 2097148;
	neg.s32 	%r2113, %r414;
	mov.b32 	%r2103, 262143;
	mov.b32 	%r2100, 0;
	mov.b16 	%rs216, 1;
$L__BB0_40:
	setp.eq.s32 	%p23, %r2103, 0;
	@%p23 bra 	$L__BB0_58;
	add.s32 	%r2100, %r2100, 1;
	add.s32 	%r2118, %r2106, 1;
	add.s32 	%r2117, %r2103, -1;
	bra.uni 	$L__BB0_59;
$L__BB0_42:
	setp.eq.s32 	%p28, %r180, 0;
	@%p28 bra 	$L__BB0_48;
	neg.s32 	%r2104, %r180;
$L__BB0_44:
	.pragma "nounroll";
	setp.eq.s32 	%p29, %r2103, 0;
	@%p29 bra 	$L__BB0_46;
	add.s32 	%r2100, %r2100, 1;
	add.s32 	%r2106, %r2106, 1;
	add.s32 	%r2103, %r2103, -1;
	bra.uni 	$L__BB0_47;
$L__BB0_46:
	cvt.u32.u16 	%r428, %rs216;
	and.b32  	%r429, %r428, 255;
	add.s32 	%r2106, %r2106, %r429;
	mov.b16 	%rs216, 0;
	mov.b32 	%r2103, 0;
$L__BB0_47:
	add.s32 	%r2104, %r2104, 1;
	setp.ne.s32 	%p30, %r2104, 0;
	@%p30 bra 	$L__BB0_44;
$L__BB0_48:
	setp.gt.u32 	%p31, %r2106, %r2100;
	@%p31 bra 	$L__BB0_57;
	add.s32 	%r2129, %r2, -637770787;
$L__BB0_50:
	mov.u32 	%r238, %r2020;
	mov.u32 	%r237, %r2019;
	shr.u32 	%r431, %r2023, 2;
	xor.b32  	%r432, %r431, %r2023;
	shl.b32 	%r433, %r237, 4;
	shl.b32 	%r434, %r432, 1;
	xor.b32  	%r435, %r434, %r433;
	xor.b32  	%r436, %r435, %r432;
	xor.b32  	%r243, %r436, %r237;
	add.s32 	%r437, %r2129, %r243;
	add.s32 	%r438, %r437, 362437;
	shr.u32 	%r439, %r2022, 2;
	xor.b32  	%r440, %r439, %r2022;
	shl.b32 	%r441, %r243, 4;
	shl.b32 	%r442, %r440, 1;
	xor.b32  	%r443, %r442, %r441;
	xor.b32  	%r444, %r443, %r440;
	xor.b32  	%r2020, %r444, %r243;
	add.s32 	%r445, %r2129, %r2020;
	add.s32 	%r2144, %r445, 724874;
	shr.u32 	%r446, %r2021, 2;
	xor.b32  	%r447, %r446, %r2021;
	shl.b32 	%r448, %r2020, 4;
	shl.b32 	%r449, %r447, 1;
	xor.b32  	%r450, %r449, %r448;
	xor.b32  	%r451, %r450, %r447;
	xor.b32  	%r2019, %r451, %r2020;
	add.s32 	%r2129, %r2129, 1087311;
	add.s32 	%r2143, %r2019, %r2129;
	and.b32  	%r452, %r438, -256;
	or.b32  	%r2145, %r452, 195;
	mov.b32 	%r2142, 0;
	mov.u32 	%r2139, %r2143;
	mov.u32 	%r2140, %r2144;
	mov.u32 	%r2141, %r2145;
$L__BB0_51:
	and.b32  	%r453, %r2145, 1;
	setp.eq.b32 	%p32, %r453, 1;
	selp.b16 	%rs16, 1, -1, %p32;
	and.b32  	%r454, %r2143, 128;
	setp.eq.s32 	%p33, %r454, 0;
	selp.b16 	%rs17, -1, 1, %p33;
	add.s16 	%rs18, %rs17, %rs16;
	setp.gt.s16 	%p34, %rs18, 1;
	selp.b32 	%r455, 707, 195, %p34;
	shl.b32 	%r456, %r2145, 9;
	and.b32  	%r457, %r456, 2048;
	or.b32  	%r458, %r455, %r457;
	shr.u32 	%r459, %r2145, 1;
	and.b32  	%r460, %r459, 4096;
	and.b32  	%r461, %r2145, 16384;
	setp.eq.s32 	%p35, %r461, 0;
	selp.b16 	%rs19, -1, 1, %p35;
	and.b32  	%r462, %r2145, 67108864;
	setp.eq.s32 	%p36, %r462, 0;
	selp.b16 	%rs20, -1, 1, %p36;
	add.s16 	%rs21, %rs19, %rs20;
	setp.lt.s16 	%p37, %rs21, 2;
	selp.b32 	%r463, 0, 8192, %p37;
	and.b32  	%r464, %r2145, 4;
	setp.eq.s32 	%p38, %r464, 0;
	selp.b16 	%rs22, -1, 1, %p38;
	and.b32  	%r465, %r2145, 16;
	setp.eq.s32 	%p39, %r465, 0;
	selp.b16 	%rs23, 1, -1, %p39;
	add.s16 	%rs24, %rs23, %rs22;
	setp.lt.s16 	%p40, %rs24, 2;
	selp.b32 	%r466, 0, 32768, %p40;
	and.b32  	%r467, %r2145, 20480;
	setp.eq.s32 	%p41, %r467, 16384;
	selp.b32 	%r468, 65536, 0, %p41;
	and.b32  	%r469, %r2145, 65536;
	setp.eq.s32 	%p42, %r469, 0;
	selp.b16 	%rs25, -1, 1, %p42;
	and.b32  	%r470, %r2143, 16384;
	setp.eq.s32 	%p43, %r470, 0;
	selp.b16 	%rs26, -1, 1, %p43;
	add.s16 	%rs27, %rs26, %rs25;
	setp.gt.s16 	%p44, %rs27, 1;
	selp.b32 	%r471, 131072, 0, %p44;
	and.b32  	%r472, %r2145, 131072;
	setp.eq.s32 	%p45, %r472, 0;
	selp.b16 	%rs28, -1, 1, %p45;
	and.b32  	%r473, %r2145, 128;
	setp.eq.s32 	%p46, %r473, 0;
	selp.b16 	%rs29, -1, 1, %p46;
	and.b32  	%r474, %r2143, 268435456;
	setp.eq.s32 	%p47, %r474, 0;
	selp.b16 	%rs30, -1, 1, %p47;
	add.s16 	%rs31, %rs30, %rs29;
	setp.lt.s16 	%p48, %rs31, %rs28;
	selp.b32 	%r475, 262144, 0, %p48;
	and.b32  	%r476, %r2145, 262144;
	setp.eq.s32 	%p49, %r476, 0;
	selp.b32 	%r477, -1, 1, %p49;
	and.b32  	%r478, %r2144, 4;
	setp.eq.s32 	%p50, %r478, 0;
	selp.b32 	%r479, -1, 1, %p50;
	add.s32 	%r480, %r479, %r477;
	and.b32  	%r481, %r2144, 64;
	setp.eq.s32 	%p51, %r481, 0;
	selp.b32 	%r482, -1, 1, %p51;
	add.s32 	%r483, %r480, %r482;
	setp.gt.s32 	%p52, %r483, 1;
	selp.b32 	%r484, 524288, 1, %p52;
	and.b32  	%r485, %r2145, 8192;
	setp.eq.s32 	%p53, %r485, 0;
	selp.b32 	%r486, -1, 1, %p53;
	and.b32  	%r487, %r2145, 33554432;
	setp.eq.s32 	%p54, %r487, 0;
	selp.b32 	%r488, -1, 1, %p54;
	and.b32  	%r489, %r2144, 2;
	and.b32  	%r490, %r2144, 32;
	setp.eq.s32 	%p55, %r490, 0;
	selp.b32 	%r491, 1, -1, %p55;
	and.b32  	%r492, %r2144, 2048;
	setp.eq.s32 	%p56, %r492, 0;
	selp.b32 	%r493, 1, -1, %p56;
	and.b32  	%r494, %r2143, 262144;
	setp.eq.s32 	%p57, %r494, 0;
	selp.b32 	%r495, -1, 1, %p57;
	add.s32 	%r496, %r489, -1;
	add.s32 	%r497, %r496, %r488;
	add.s32 	%r498, %r497, %r486;
	add.s32 	%r499, %r498, %r491;
	add.s32 	%r500, %r499, %r493;
	add.s32 	%r501, %r500, %r495;
	setp.gt.s32 	%p58, %r501, 1;
	selp.b32 	%r502, 1048576, 0, %p58;
	and.b32  	%r503, %r2145, 1048576;
	setp.eq.s32 	%p59, %r503, 0;
	selp.b32 	%r504, -2, 2, %p59;
	add.s32 	%r505, %r477, %r504;
	and.b32  	%r506, %r2143, 4096;
	setp.eq.s32 	%p60, %r506, 0;
	selp.b32 	%r507, 1, -1, %p60;
	setp.gt.s32 	%p61, %r2143, -1;
	selp.b32 	%r508, -1, 1, %p61;
	add.s32 	%r509, %r505, %r508;
	add.s32 	%r510, %r509, %r507;
	setp.gt.s32 	%p62, %r510, 2;
	selp.b32 	%r511, 2097152, 0, %p62;
	selp.b16 	%rs32, -1, 1, %p53;
	add.s16 	%rs33, %rs32, %rs25;
	setp.gt.s16 	%p63, %rs33, 1;
	selp.b32 	%r512, 4194304, 0, %p63;
	and.b32  	%r513, %r2145, 524288;
	setp.eq.s32 	%p64, %r513, 0;
	selp.b16 	%rs34, -1, 1, %p64;
	and.b32  	%r514, %r2145, 8388608;
	setp.eq.s32 	%p65, %r514, 0;
	selp.b16 	%rs35, -1, 1, %p65;
	add.s16 	%rs36, %rs34, %rs35;
	setp.gt.s16 	%p66, %rs36, 1;
	selp.b32 	%r515, 16777216, 0, %p66;
	selp.b16 	%rs37, 1, -1, %p56;
	and.b32  	%r516, %r2145, 32;
	setp.eq.s32 	%p67, %r516, 0;
	selp.b16 	%rs38, -1, 1, %p67;
	add.s16 	%rs39, %rs38, %rs37;
	setp.gt.s16 	%p68, %rs39, 1;
	selp.b32 	%r517, 67108864, 0, %p68;
	shl.b32 	%r518, %r2145, 21;
	and.b32  	%r519, %r518, 268435456;
	and.b32  	%r520, %r2145, 16777216;
	setp.eq.s32 	%p69, %r520, 0;
	and.b32  	%r521, %r2145, 134217728;
	setp.eq.s32 	%p70, %r521, 0;
	selp.b32 	%r522, -1, 1, %p70;
	selp.b32 	%r523, -2, 0, %p69;
	add.s32 	%r524, %r523, %r489;
	add.s32 	%r525, %r524, %r488;
	add.s32 	%r526, %r525, %r522;
	setp.lt.s32 	%p71, %r526, 2;
	selp.b32 	%r527, 536870912, 0, %p71;
	and.b32  	%r528, %r2145, 1073741824;
	setp.eq.s32 	%p72, %r528, 0;
	selp.b32 	%r529, -1, 1, %p72;
	selp.b32 	%r530, -1, 1, %p56;
	add.s32 	%r531, %r530, %r529;
	and.b32  	%r532, %r531, -2147483648;
	or.b32  	%r533, %r460, %r458;
	or.b32  	%r534, %r533, %r466;
	or.b32  	%r535, %r534, %r463;
	or.b32  	%r536, %r468, %r471;
	or.b32  	%r537, %r536, %r535;
	or.b32  	%r538, %r475, %r484;
	or.b32  	%r539, %r538, %r537;
	or.b32  	%r540, %r502, %r511;
	or.b32  	%r541, %r540, %r539;
	or.b32  	%r542, %r512, %r515;
	or.b32  	%r543, %r542, %r541;
	or.b32  	%r544, %r517, %r519;
	or.b32  	%r545, %r544, %r543;
	or.b32  	%r546, %r527, %r532;
	or.b32  	%r547, %r546, %r545;
	xor.b32  	%r548, %r547, 6144;
	and.b32  	%r549, %r2145, 1024;
	setp.eq.s32 	%p73, %r549, 0;
	selp.b32 	%r550, 1, -1, %p73;
	and.b32  	%r551, %r2145, 2097152;
	setp.eq.s32 	%p74, %r551, 0;
	selp.b32 	%r552, -1, 1, %p74;
	add.s32 	%r553, %r550, %r552;
	and.b32  	%r554, %r2143, 1048576;
	setp.eq.s32 	%p75, %r554, 0;
	selp.b32 	%r555, -1, 1, %p75;
	add.s32 	%r556, %r553, %r555;
	setp.gt.s32 	%p76, %r556, 1;
	selp.u32 	%r557, 1, 0, %p76;
	and.b32  	%r558, %r2145, 32768;
	setp.eq.s32 	%p77, %r558, 0;
	selp.b32 	%r559, 1, -1, %p77;
	selp.b32 	%r560, 1, -1, %p54;
	add.s32 	%r561, %r559, %r560;
	and.b32  	%r562, %r2144, 1024;
	setp.eq.s32 	%p78, %r562, 0;
	selp.b32 	%r563, 1, -1, %p78;
	add.s32 	%r564, %r561, %r563;
	and.b32  	%r565, %r2143, 256;
	setp.eq.s32 	%p79, %r565, 0;
	selp.b32 	%r566, -1, 1, %p79;
	add.s32 	%r567, %r564, %r566;
	setp.gt.s32 	%p80, %r567, -3;
	selp.b32 	%r568, 0, 2, %p80;
	selp.b32 	%r569, -1, 1, %p39;
	add.s32 	%r570, %r496, %r569;
	and.b32  	%r571, %r2144, 16;
	setp.eq.s32 	%p81, %r571, 0;
	selp.b32 	%r572, -2, 2, %p81;
	selp.b32 	%r573, -1, 1, %p55;
	add.s32 	%r574, %r572, %r573;
	add.s32 	%r575, %r570, %r482;
	add.s32 	%r576, %r574, %r530;
	and.b32  	%r577, %r2143, 32;
	setp.eq.s32 	%p82, %r577, 0;
	selp.b32 	%r578, -1, 1, %p82;
	add.s32 	%r579, %r576, %r578;
	setp.lt.s32 	%p83, %r575, %r579;
	selp.b32 	%r580, 0, 4, %p83;
	selp.b32 	%r581, 31, 1, %p39;
	selp.b32 	%r582, 31, 1, %p33;
	add.s32 	%r583, %r582, %r581;
	and.b32  	%r584, %r583, 16;
	shr.u32 	%r585, %r2145, 4;
	and.b32  	%r586, %r585, 1;
	setp.eq.b32 	%p84, %r586, 1;
	or.pred  	%p85, %p33, %p84;
	selp.b32 	%r587, 0, 32, %p85;
	and.b32  	%r588, %r2145, 256;
	setp.eq.s32 	%p86, %r588, 0;
	selp.b32 	%r589, -1, 1, %p86;
	and.b32  	%r590, %r2144, 128;
	setp.eq.s32 	%p87, %r590, 0;
	selp.b32 	%r591, 1, -1, %p87;
	and.b32  	%r592, %r2145, 64;
	setp.eq.s32 	%p88, %r592, 0;
	selp.b32 	%r593, 1, -1, %p88;
	and.b32  	%r594, %r2144, 256;
	setp.eq.s32 	%p89, %r594, 0;
	selp.b32 	%r595, -1, 1, %p89;
	setp.gt.s32 	%p90, %r2144, -1;
	selp.b32 	%r596, -1, 1, %p90;
	add.s32 	%r597, %r591, %r589;
	add.s32 	%r598, %r597, %r593;
	add.s32 	%r599, %r598, %r595;
	add.s32 	%r600, %r599, %r596;
	setp.gt.s32 	%p91, %r600, -3;
	selp.b32 	%r601, 0, 64, %p91;
	selp.b32 	%r602, -1, 1, %p65;
	add.s32 	%r603, %r552, %r602;
	selp.b32 	%r604, 1, -1, %p50;
	add.s32 	%r605, %r603, %r604;
	and.b32  	%r606, %r2144, 131072;
	setp.eq.s32 	%p92, %r606, 0;
	selp.b32 	%r607, -1, 1, %p92;
	add.s32 	%r608, %r605, %r607;
	and.b32  	%r609, %r2143, 64;
	setp.eq.s32 	%p93, %r609, 0;
	selp.b32 	%r610, -1, 1, %p93;
	add.s32 	%r611, %r608, %r610;
	add.s32 	%r612, %r611, %r555;
	selp.b32 	%r613, -1, 1, %p67;
	add.s32 	%r614, %r612, %r613;
	setp.gt.s32 	%p94, %r614, 2;
	selp.b32 	%r615, 128, 0, %p94;
	and.b32  	%r616, %r2145, 4194304;
	setp.eq.s32 	%p95, %r616, 0;
	selp.b32 	%r617, 1, -1, %p95;
	selp.b32 	%r618, 1, -1, %p65;
	add.s32 	%r619, %r617, %r618;
	selp.b32 	%r620, 1, -1, %p69;
	add.s32 	%r621, %r619, %r620;
	add.s32 	%r622, %r621, %r560;
	add.s32 	%r623, %r622, %r479;
	add.s32 	%r624, %r623, %r530;
	add.s32 	%r625, %r624, %r566;
	setp.gt.s32 	%p96, %r625, 0;
	selp.b32 	%r626, 512, 0, %p96;
	shl.b32 	%r627, %r2144, 1;
	and.b32  	%r628, %r627, 1024;
	and.b32  	%r629, %r2144, 4096;
	setp.eq.s32 	%p97, %r629, 0;
	selp.b32 	%r630, 1, -1, %p97;
	and.b32  	%r631, %r2144, 268435456;
	setp.eq.s32 	%p98, %r631, 0;
	selp.b32 	%r632, 1, -1, %p98;
	and.b32  	%r633, %r2143, 16777216;
	setp.eq.s32 	%p99, %r633, 0;
	selp.b32 	%r634, -1, 1, %p99;
	add.s32 	%r635, %r479, %r630;
	add.s32 	%r636, %r635, %r632;
	add.s32 	%r637, %r636, %r634;
	setp.gt.s32 	%p100, %r637, 0;
	selp.b32 	%r638, 2048, 0, %p100;
	and.b32  	%r639, %r2144, 8192;
	setp.eq.s32 	%p101, %r639, 0;
	selp.b32 	%r640, 1, -1, %p101;
	and.b32  	%r641, %r2144, 16384;
	setp.eq.s32 	%p102, %r641, 0;
	selp.b32 	%r642, 1, -1, %p102;
	selp.b32 	%r643, -2, 2, %p74;
	add.s32 	%r644, %r643, %r640;
	add.s32 	%r645, %r644, %r493;
	add.s32 	%r646, %r645, %r642;
	setp.gt.s32 	%p103, %r646, 1;
	selp.b32 	%r647, 4096, 0, %p103;
	and.b32  	%r648, %r2143, 16;
	setp.eq.s32 	%p104, %r648, 0;
	selp.b32 	%r649, -1, 1, %p104;
	add.s32 	%r650, %r530, %r604;
	add.s32 	%r651, %r650, %r630;
	add.s32 	%r652, %r651, %r649;
	setp.gt.s32 	%p105, %r652, 1;
	selp.b32 	%r653, 8192, 0, %p105;
	selp.b32 	%r654, -1, 1, %p95;
	selp.b32 	%r655, -1, 1, %p69;
	add.s32 	%r656, %r654, %r655;
	add.s32 	%r657, %r656, %r488;
	add.s32 	%r658, %r657, %r479;
	and.b32  	%r659, %r658, 16384;
	selp.b32 	%r660, 65535, 1, %p56;
	selp.b32 	%r661, 65535, 1, %p102;
	add.s32 	%r662, %r660, %r661;
	and.b32  	%r663, %r662, 32768;
	and.b32  	%r664, %r2144, 524288;
	setp.eq.s32 	%p106, %r664, 0;
	selp.b32 	%r665, -1, 1, %p106;
	and.b32  	%r666, %r2144, 1048576;
	setp.eq.s32 	%p107, %r666, 0;
	selp.b32 	%r667, -1, 1, %p107;
	add.s32 	%r668, %r665, %r667;
	and.b32  	%r669, %r2144, 2097152;
	setp.eq.s32 	%p108, %r669, 0;
	selp.b32 	%r670, -1, 1, %p108;
	add.s32 	%r671, %r668, %r670;
	and.b32  	%r672, %r2144, 4194304;
	setp.eq.s32 	%p109, %r672, 0;
	selp.b32 	%r673, -1, 1, %p109;
	add.s32 	%r674, %r671, %r673;
	selp.b32 	%r675, -1, 1, %p98;
	add.s32 	%r676, %r674, %r675;
	setp.gt.s32 	%p110, %r676, 0;
	selp.b32 	%r677, 0, 65536, %p110;
	and.b32  	%r678, %r2144, 65536;
	setp.eq.s32 	%p111, %r678, 0;
	selp.b32 	%r679, -2, 2, %p111;
	add.s32 	%r680, %r668, %r679;
	setp.lt.s32 	%p112, %r680, %r607;
	selp.b32 	%r681, 131072, 0, %p112;
	selp.b32 	%r682, 1, -1, %p111;
	and.b32  	%r683, %r2144, 16777216;
	setp.eq.s32 	%p113, %r683, 0;
	selp.b32 	%r684, 1, -1, %p113;
	and.b32  	%r685, %r2144, 67108864;
	setp.eq.s32 	%p114, %r685, 0;
	selp.b32 	%r686, 1, -1, %p114;
	and.b32  	%r687, %r2144, 134217728;
	setp.eq.s32 	%p115, %r687, 0;
	selp.b32 	%r688, 1, -1, %p115;
	and.b32  	%r689, %r2143, 65536;
	setp.eq.s32 	%p116, %r689, 0;
	selp.b32 	%r690, -1, 1, %p116;
	and.b32  	%r691, %r2143, 131072;
	setp.eq.s32 	%p117, %r691, 0;
	selp.b32 	%r692, -1, 1, %p117;
	add.s32 	%r693, %r665, %r682;
	add.s32 	%r694, %r693, %r684;
	add.s32 	%r695, %r694, %r686;
	add.s32 	%r696, %r695, %r688;
	add.s32 	%r697, %r696, %r690;
	add.s32 	%r698, %r697, %r692;
	setp.gt.s32 	%p118, %r698, 1;
	selp.b32 	%r699, 524288, 0, %p118;
	selp.b32 	%r700, 2097151, 1, %p56;
	and.b32  	%r701, %r2144, 8388608;
	setp.eq.s32 	%p119, %r701, 0;
	selp.b32 	%r702, 2097151, 1, %p119;
	add.s32 	%r703, %r700, %r702;
	selp.b32 	%r704, 2097151, 1, %p113;
	add.s32 	%r705, %r703, %r704;
	selp.b32 	%r706, 2097151, 1, %p114;
	add.s32 	%r707, %r705, %r706;
	selp.b32 	%r708, 2097151, 1, %p115;
	add.s32 	%r709, %r707, %r708;
	and.b32  	%r710, %r709, 1048576;
	and.b32  	%r711, %r2145, 536870912;
	setp.eq.s32 	%p120, %r711, 0;
	selp.b32 	%r712, 1, -1, %p120;
	and.b32  	%r713, %r2143, 1;
	setp.eq.b32 	%p121, %r713, 1;
	selp.b32 	%r714, -1, 1, %p121;
	selp.b32 	%r715, 1, -1, %p82;
	add.s32 	%r716, %r712, %r552;
	add.s32 	%r717, %r716, %r712;
	add.s32 	%r718, %r717, %r482;
	add.s32 	%r719, %r718, %r686;
	add.s32 	%r720, %r719, %r688;
	add.s32 	%r721, %r720, %r714;
	add.s32 	%r722, %r721, %r715;
	add.s32 	%r723, %r722, %r610;
	add.s32 	%r724, %r723, %r555;
	add.s32 	%r725, %r724, %r613;
	setp.gt.s32 	%p122, %r725, 1;
	selp.b32 	%r726, 2097152, 0, %p122;
	selp.b32 	%r727, 1, -1, %p106;
	add.s32 	%r728, %r607, %r682;
	add.s32 	%r729, %r728, %r727;
	add.s32 	%r730, %r729, %r686;
	add.s32 	%r731, %r730, %r688;
	setp.gt.s32 	%p123, %r731, 1;
	selp.b32 	%r732, 4194304, 0, %p123;
	selp.b16 	%rs40, -1, 1, %p106;
	selp.b16 	%rs41, -1, 1, %p107;
	add.s16 	%rs42, %rs40, %rs41;
	selp.b16 	%rs43, -1, 1, %p113;
	setp.lt.s16 	%p124, %rs42, %rs43;
	selp.b32 	%r733, 8388608, 0, %p124;
	selp.b16 	%rs44, 1, -1, %p119;
	add.s16 	%rs45, %rs44, %rs41;
	setp.gt.s16 	%p125, %rs45, 1;
	selp.b32 	%r734, 16777216, 0, %p125;
	selp.b32 	%r735, 1, -1, %p119;
	add.s32 	%r736, %r668, %r735;
	selp.b32 	%r737, -1, 1, %p113;
	add.s32 	%r738, %r736, %r737;
	and.b32  	%r739, %r2144, 33554432;
	setp.eq.s32 	%p126, %r739, 0;
	selp.b32 	%r740, -1, 1, %p126;
	add.s32 	%r741, %r738, %r740;
	setp.gt.s32 	%p127, %r741, 1;
	selp.b32 	%r742, 33554432, 0, %p127;
	selp.b32 	%r743, 1, -1, %p51;
	add.s32 	%r744, %r743, %r560;
	selp.b32 	%r745, 1, -1, %p107;
	selp.b32 	%r746, 1, -1, %p108;
	and.b32  	%r747, %r2144, 1073741824;
	setp.eq.s32 	%p128, %r747, 0;
	selp.b32 	%r748, -1, 1, %p128;
	add.s32 	%r749, %r744, %r479;
	add.s32 	%r750, %r749, %r727;
	add.s32 	%r751, %r750, %r745;
	add.s32 	%r752, %r751, %r746;
	add.s32 	%r753, %r752, %r748;
	setp.gt.s32 	%p129, %r753, 0;
	selp.b32 	%r754, 67108864, 0, %p129;
	add.s32 	%r755, %r749, %r530;
	add.s32 	%r756, %r755, %r748;
	selp.b32 	%r757, -1, 1, %p43;
	setp.gt.s32 	%p130, %r756, %r757;
	selp.b32 	%r758, 134217728, 0, %p130;
	selp.b16 	%rs46, -1, 1, %p54;
	selp.b16 	%rs47, -1, 1, %p56;
	add.s16 	%rs48, %rs47, %rs46;
	and.b32  	%r759, %r2144, 262144;
	setp.eq.s32 	%p131, %r759, 0;
	selp.b16 	%rs49, -1, 1, %p131;
	and.b32  	%r760, %r2143, 8388608;
	setp.eq.s32 	%p132, %r760, 0;
	selp.b16 	%rs50, -1, 1, %p132;
	add.s16 	%rs51, %rs50, %rs49;
	setp.gt.s16 	%p133, %rs48, %rs51;
	selp.b32 	%r761, 268435456, 0, %p133;
	and.b32  	%r762, %r2145, 8;
	setp.eq.s32 	%p134, %r762, 0;
	selp.b16 	%rs52, -1, 1, %p134;
	selp.b16 	%rs53, -1, 1, %p86;
	add.s16 	%rs54, %rs52, %rs53;
	setp.gt.s16 	%p135, %rs54, 1;
	or.b32  	%r763, %r587, %r557;
	or.b32  	%r764, %r763, %r580;
	or.b32  	%r765, %r764, %r584;
	or.b32  	%r766, %r765, %r568;
	or.b32  	%r767, %r615, %r601;
	or.b32  	%r768, %r767, %r766;
	or.b32  	%r769, %r626, %r628;
	or.b32  	%r770, %r769, %r768;
	or.b32  	%r771, %r638, %r647;
	or.b32  	%r772, %r771, %r770;
	or.b32  	%r773, %r653, %r659;
	or.b32  	%r774, %r773, %r772;
	or.b32  	%r775, %r663, %r677;
	or.b32  	%r776, %r775, %r774;
	or.b32  	%r777, %r681, %r699;
	or.b32  	%r778, %r777, %r776;
	or.b32  	%r779, %r710, %r726;
	or.b32  	%r780, %r779, %r778;
	or.b32  	%r781, %r732, %r733;
	or.b32  	%r782, %r781, %r780;
	or.b32  	%r783, %r734, %r742;
	or.b32  	%r784, %r783, %r782;
	or.b32  	%r785, %r754, %r758;
	or.b32  	%r786, %r785, %r784;
	selp.b32 	%r787, 536870912, 0, %p135;
	or.b32  	%r788, %r761, %r787;
	or.b32  	%r789, %r788, %r786;
	selp.b16 	%rs55, -1, 1, %p128;
	and.b32  	%r790, %r2143, 2097152;
	setp.eq.s32 	%p136, %r790, 0;
	selp.b16 	%rs56, -1, 1, %p136;
	add.s16 	%rs57, %rs56, %rs55;
	setp.gt.s16 	%p137, %rs57, 1;
	selp.u32 	%r791, 1, 0, %p137;
	shr.u32 	%r792, %r2145, 20;
	and.b32  	%r793, %r792, 32;
	or.b32  	%r794, %r793, %r791;
	selp.b16 	%rs58, -1, 1, %p104;
	add.s16 	%rs59, %rs58, %rs35;
	setp.lt.s16 	%p138, %rs59, 2;
	selp.b32 	%r795, 0, 64, %p138;
	and.b32  	%r796, %r2144, 8;
	setp.eq.s32 	%p139, %r796, 0;
	selp.b16 	%rs60, -1, 1, %p139;
	and.b32  	%r797, %r2143, 524288;
	setp.eq.s32 	%p140, %r797, 0;
	selp.b16 	%rs61, -1, 1, %p140;
	add.s16 	%rs62, %rs61, %rs60;
	setp.lt.s16 	%p141, %rs62, -1;
	selp.b32 	%r798, 128, 0, %p141;
	or.b32  	%r799, %r798, %r794;
	or.b32  	%r800, %r799, %r795;
	and.b32  	%r801, %r2145, 2;
	and.b32  	%r802, %r2145, 2048;
	setp.eq.s32 	%p142, %r802, 0;
	selp.b32 	%r803, -1, 1, %p142;
	selp.b32 	%r804, -1, 1, %p132;
	sub.s32 	%r805, %r803, %r801;
	add.s32 	%r806, %r805, %r479;
	add.s32 	%r807, %r804, %r806;
	add.s32 	%r808, %r807, 1;
	setp.lt.s32 	%p143, %r808, 1;
	selp.b32 	%r809, 0, 256, %p143;
	selp.b32 	%r810, -1, 1, %p101;
	and.b32  	%r811, %r2144, 32768;
	setp.eq.s32 	%p144, %r811, 0;
	selp.b32 	%r812, 1, -1, %p144;
	and.b32  	%r813, %r2143, 4;
	setp.eq.s32 	%p145, %r813, 0;
	selp.b32 	%r814, -1, 1, %p145;
	and.b32  	%r815, %r2143, 8;
	setp.eq.s32 	%p146, %r815, 0;
	selp.b32 	%r816, -1, 1, %p146;
	add.s32 	%r817, %r630, %r560;
	add.s32 	%r818, %r817, %r530;
	add.s32 	%r819, %r818, %r812;
	add.s32 	%r820, %r819, %r810;
	add.s32 	%r821, %r820, %r814;
	add.s32 	%r822, %r821, %r816;
	setp.gt.s32 	%p147, %r822, 1;
	selp.b32 	%r823, 512, 0, %p147;
	selp.b16 	%rs63, -1, 1, %p145;
	and.b32  	%r824, %r2143, 1024;
	setp.eq.s32 	%p148, %r824, 0;
	selp.b16 	%rs64, -1, 1, %p148;
	add.s16 	%rs65, %rs63, %rs64;
	setp.gt.s16 	%p149, %rs65, 1;
	selp.b32 	%r825, 2048, 0, %p149;
	and.b32  	%r826, %r2144, 1;
	setp.eq.b32 	%p150, %r826, 1;
	selp.b32 	%r827, 1, -1, %p150;
	add.s32 	%r828, %r827, %r552;
	add.s32 	%r829, %r828, %r508;
	setp.lt.s32 	%p151, %r829, 2;
	selp.b32 	%r830, 4096, 0, %p151;
	add.s32 	%r831, %r479, %r488;
	add.s32 	%r832, %r831, %r482;
	setp.gt.s32 	%p152, %r832, 2;
	selp.b32 	%r833, 8192, 0, %p152;
	and.b32  	%r834, %r2145, 4096;
	setp.eq.s32 	%p153, %r834, 0;
	selp.b32 	%r835, -1, 1, %p153;
	selp.b32 	%r836, 1, -1, %p128;
	and.b32  	%r837, %r2143, 134217728;
	setp.eq.s32 	%p154, %r837, 0;
	selp.b32 	%r838, 1, -1, %p154;
	add.s32 	%r839, %r835, %r552;
	add.s32 	%r840, %r832, %r839;
	add.s32 	%r841, %r840, %r836;
	add.s32 	%r842, %r841, %r493;
	add.s32 	%r843, %r842, %r838;
	setp.gt.s32 	%p155, %r843, 5;
	selp.b32 	%r844, 16384, 0, %p155;
	selp.b16 	%rs66, -1, 1, %p50;
	selp.b16 	%rs67, -1, 1, %p51;
	add.s16 	%rs68, %rs66, %rs67;
	setp.gt.s16 	%p156, %rs68, 1;
	selp.b32 	%r845, 32768, 0, %p156;
	add.s32 	%r846, %r482, %r552;
	selp.b32 	%r847, -1, 1, %p115;
	add.s32 	%r848, %r846, %r847;
	setp.gt.s32 	%p157, %r848, 1;
	selp.b32 	%r849, 524288, 0, %p157;
	setp.gt.s32 	%p158, %r2145, -1;
	selp.b16 	%rs69, -1, 1, %p158;
	selp.b16 	%rs70, 1, -1, %p57;
	add.s16 	%rs71, %rs70, %rs69;
	setp.gt.s16 	%p159, %rs71, 1;
	selp.b32 	%r850, 1048576, 0, %p159;
	shl.b32 	%r851, %r2144, 15;
	and.b32  	%r852, %r851, 2097152;
	setp.eq.s32 	%p160, %r489, 0;
	selp.b16 	%rs72, -1, 1, %p160;
	add.s16 	%rs73, %rs72, %rs34;
	setp.gt.s16 	%p161, %rs73, 1;
	selp.b32 	%r853, 4194304, 0, %p161;
	selp.b16 	%rs74, -1, 1, %p69;
	and.b32  	%r854, %r2143, 4194304;
	setp.eq.s32 	%p162, %r854, 0;
	selp.b16 	%rs75, -1, 1, %p162;
	add.s16 	%rs76, %rs75, %rs74;
	setp.gt.s16 	%p163, %rs76, 1;
	selp.b32 	%r855, 67108864, 0, %p163;
	shl.b32 	%r856, %r2143, 1;
	and.b32  	%r857, %r856, 134217728;
	and.b32  	%r858, %r2144, 536870912;
	setp.eq.s32 	%p164, %r858, 0;
	selp.b32 	%r859, -1, 1, %p164;
	add.s32 	%r860, %r716, %r493;
	add.s32 	%r861, %r860, %r859;
	setp.gt.s32 	%p165, %r861, 2;
	or.b32  	%r862, %r823, %r809;
	or.b32  	%r863, %r862, %r800;
	or.b32  	%r864, %r825, %r830;
	or.b32  	%r865, %r864, %r863;
	or.b32  	%r866, %r833, %r844;
	or.b32  	%r867, %r866, %r865;
	or.b32  	%r868, %r845, %r849;
	or.b32  	%r869, %r868, %r867;
	or.b32  	%r870, %r850, %r852;
	or.b32  	%r871, %r870, %r869;
	or.b32  	%r872, %r853, %r855;
	or.b32  	%r873, %r872, %r871;
	selp.b32 	%r874, -2147483648, 0, %p165;
	or.b32  	%r875, %r857, %r874;
	or.b32  	%r876, %r875, %r873;
	xor.b32  	%r877, %r876, 136314912;
	selp.b32 	%r878, 707, 195, %p141;
	shr.u32 	%r879, %r463, 1;
	or.b32  	%r880, %r878, %r879;
	and.b32  	%r881, %r548, 20480;
	setp.eq.s32 	%p166, %r881, 16384;
	selp.b32 	%r882, 65536, 0, %p166;
	or.b32  	%r883, %r880, %r882;
	and.b32  	%r884, %r537, 65536;
	setp.eq.s32 	%p167, %r884, 0;
	selp.b16 	%rs77, -1, 1, %p167;
	and.b32  	%r885, %r867, 16384;
	setp.eq.s32 	%p168, %r885, 0;
	selp.b16 	%rs78, -1, 1, %p168;
	add.s16 	%rs79, %rs78, %rs77;
	setp.gt.s16 	%p169, %rs79, 1;
	selp.b32 	%r886, 131072, 0, %p169;
	shl.b32 	%r887, %r537, 1;
	and.b32  	%r888, %r887, 262144;
	and.b32  	%r889, %r539, 262144;
	setp.eq.s32 	%p170, %r889, 0;
	selp.b32 	%r890, -1, 1, %p170;
	selp.b32 	%r891, -1, 1, %p83;
	add.s32 	%r892, %r891, %r890;
	selp.b32 	%r893, -1, 1, %p91;
	add.s32 	%r894, %r892, %r893;
	setp.gt.s32 	%p171, %r894, 1;
	selp.b32 	%r895, 524288, 0, %p171;
	selp.b32 	%r896, -1, 1, %p37;
	selp.b32 	%r897, 1, -1, %p85;
	and.b32  	%r898, %r772, 2048;
	setp.eq.s32 	%p172, %r898, 0;
	selp.b32 	%r899, 1, -1, %p172;
	add.s32 	%r900, %r568, -2;
	add.s32 	%r901, %r900, %r896;
	add.s32 	%r902, %r901, %r897;
	add.s32 	%r903, %r902, %r899;
	setp.gt.s32 	%p173, %r903, 2;
	selp.b32 	%r904, 1048576, 0, %p173;
	and.b32  	%r905, %r541, 1048576;
	setp.eq.s32 	%p174, %r905, 0;
	selp.b32 	%r906, -2, 2, %p174;
	add.s32 	%r907, %r890, %r906;
	and.b32  	%r908, %r865, 4096;
	setp.eq.s32 	%p175, %r908, 0;
	selp.b32 	%r909, 1, -1, %p175;
	setp.gt.s32 	%p176, %r876, -1;
	selp.b32 	%r910, -1, 1, %p176;
	add.s32 	%r911, %r907, %r910;
	add.s32 	%r912, %r911, %r909;
	setp.gt.s32 	%p177, %r912, 2;
	selp.b32 	%r913, 2097152, 0, %p177;
	selp.b16 	%rs80, -1, 1, %p37;
	add.s16 	%rs81, %rs80, %rs77;
	setp.gt.s16 	%p178, %rs81, 1;
	selp.b32 	%r914, 4194304, 0, %p178;
	and.b32  	%r915, %r543, 16777216;
	setp.eq.s32 	%p179, %r915, 0;
	shl.b32 	%r916, %r772, 20;
	and.b32  	%r917, %r916, -2147483648;
	or.b32  	%r918, %r883, %r886;
	or.b32  	%r919, %r918, %r888;
	or.b32  	%r920, %r919, %r895;
	or.b32  	%r921, %r920, %r904;
	or.b32  	%r922, %r921, %r913;
	or.b32  	%r923, %r922, %r914;
	xor.b32  	%r924, %r923, 805312512;
	add.s32 	%r925, %r924, %r917;
	add.s32 	%r2145, %r925, -2147483648;
	shr.u32 	%r926, %r541, 20;
	and.b32  	%r927, %r926, 2;
	and.b32  	%r928, %r871, 1048576;
	setp.eq.s32 	%p180, %r928, 0;
	selp.b32 	%r929, -1, 1, %p180;
	add.s32 	%r930, %r927, %r929;
	setp.gt.s32 	%p181, %r930, 1;
	selp.u32 	%r931, 1, 0, %p181;
	selp.b32 	%r932, -1, 1, %p143;
	setp.eq.s32 	%p182, %r584, 0;
	selp.b32 	%r933, -2, 2, %p182;
	selp.b32 	%r934, -1, 1, %p85;
	add.s32 	%r935, %r933, %r934;
	and.b32  	%r936, %r768, 64;
	setp.eq.s32 	%p183, %r936, 0;
	selp.b32 	%r937, -1, 1, %p183;
	selp.b32 	%r938, -1, 1, %p172;
	add.s32 	%r939, %r900, %r937;
	add.s32 	%r940, %r935, %r938;
	and.b32  	%r941, %r877, 32;
	setp.eq.s32 	%p184, %r941, 0;
	selp.b32 	%r942, -1, 1, %p184;
	add.s32 	%r943, %r940, %r942;
	setp.lt.s32 	%p185, %r939, %r943;
	selp.b32 	%r944, 0, 4, %p185;
	or.b32  	%r945, %r944, %r931;
	selp.b32 	%r946, 0, 16, %p141;
	or.b32  	%r947, %r946, %r945;
	selp.b32 	%r948, 32, 0, %p141;
	and.b32  	%r949, %r541, 2097152;
	setp.eq.s32 	%p186, %r949, 0;
	selp.b32 	%r950, -2, 0, %p186;
	selp.b32 	%r951, 1, -1, %p83;
	add.s32 	%r952, %r950, %r951;
	and.b32  	%r953, %r778, 131072;
	setp.eq.s32 	%p187, %r953, 0;
	selp.b32 	%r954, -1, 1, %p187;
	add.s32 	%r955, %r952, %r954;
	selp.b32 	%r956, -1, 1, %p138;
	add.s32 	%r957, %r955, %r956;
	add.s32 	%r958, %r957, %r929;
	setp.gt.s32 	%p188, %r958, 3;
	selp.b32 	%r959, 128, 0, %p188;
	shr.u32 	%r960, %r543, 21;
	not.b32 	%r961, %r960;
	and.b32  	%r962, %r961, 2;
	selp.b32 	%r963, 1, -1, %p179;
	add.s32 	%r964, %r962, %r963;
	add.s32 	%r965, %r964, %r891;
	add.s32 	%r966, %r938, %r965;
	add.s32 	%r967, %r966, %r932;
	or.b32  	%r968, %r967, 1;
	setp.gt.s32 	%p189, %r968, 0;
	selp.b32 	%r969, 512, 0, %p189;
	shl.b32 	%r970, %r770, 1;
	and.b32  	%r971, %r970, 1024;
	and.b32  	%r972, %r772, 4096;
	setp.eq.s32 	%p190, %r972, 0;
	selp.b32 	%r973, 1, -1, %p190;
	and.b32  	%r974, %r789, 268435456;
	setp.eq.s32 	%p191, %r974, 0;
	selp.b32 	%r975, 1, -1, %p191;
	add.s32 	%r976, %r891, %r973;
	add.s32 	%r977, %r976, %r975;
	setp.gt.s32 	%p192, %r977, 1;
	selp.b32 	%r978, 2048, 0, %p192;
	selp.b32 	%r979, -1, 1, %p186;
	and.b32  	%r980, %r774, 8192;
	setp.eq.s32 	%p193, %r980, 0;
	selp.b32 	%r981, 1, -1, %p193;
	and.b32  	%r982, %r774, 16384;
	setp.eq.s32 	%p194, %r982, 0;
	selp.b32 	%r983, 1, -1, %p194;
	selp.b32 	%r984, -2, 2, %p186;
	add.s32 	%r985, %r984, %r981;
	add.s32 	%r986, %r985, %r899;
	add.s32 	%r987, %r986, %r983;
	setp.gt.s32 	%p195, %r987, 1;
	selp.b32 	%r988, 4096, 0, %p195;
	add.s32 	%r989, %r938, %r951;
	add.s32 	%r990, %r989, %r973;
	setp.gt.s32 	%p196, %r990, 2;
	selp.b32 	%r991, 8192, 0, %p196;
	and.b32  	%r992, %r543, 4194304;
	setp.eq.s32 	%p197, %r992, 0;
	selp.b32 	%r993, -1, 1, %p197;
	selp.b32 	%r994, -1, 1, %p179;
	add.s32 	%r995, %r993, %r994;
	add.s32 	%r996, %r995, %r891;
	add.s32 	%r997, %r996, -1;
	and.b32  	%r998, %r997, 16384;
	selp.b32 	%r999, 65535, 1, %p172;
	selp.b32 	%r1000, 65535, 1, %p194;
	add.s32 	%r1001, %r999, %r1000;
	and.b32  	%r1002, %r1001, 32768;
	and.b32  	%r1003, %r778, 524288;
	setp.eq.s32 	%p198, %r1003, 0;
	selp.b32 	%r1004, -1, 1, %p198;
	and.b32  	%r1005, %r780, 1048576;
	setp.eq.s32 	%p199, %r1005, 0;
	selp.b32 	%r1006, -1, 1, %p199;
	add.s32 	%r1007, %r1004, %r1006;
	and.b32  	%r1008, %r780, 2097152;
	setp.eq.s32 	%p200, %r1008, 0;
	selp.b32 	%r1009, -1, 1, %p200;
	add.s32 	%r1010, %r1007, %r1009;
	and.b32  	%r1011, %r782, 4194304;
	setp.eq.s32 	%p201, %r1011, 0;
	selp.b32 	%r1012, -1, 1, %p201;
	add.s32 	%r1013, %r1010, %r1012;
	selp.b32 	%r1014, -1, 1, %p191;
	add.s32 	%r1015, %r1013, %r1014;
	setp.gt.s32 	%p202, %r1015, 0;
	selp.b32 	%r1016, 0, 65536, %p202;
	and.b32  	%r1017, %r776, 65536;
	setp.eq.s32 	%p203, %r1017, 0;
	selp.b32 	%r1018, -2, 2, %p203;
	add.s32 	%r1019, %r1007, %r1018;
	setp.lt.s32 	%p204, %r1019, %r954;
	selp.b32 	%r1020, 131072, 0, %p204;
	selp.b32 	%r1021, 1, -1, %p203;
	and.b32  	%r1022, %r784, 16777216;
	setp.eq.s32 	%p205, %r1022, 0;
	selp.b32 	%r1023, 1, -1, %p205;
	and.b32  	%r1024, %r786, 67108864;
	setp.eq.s32 	%p206, %r1024, 0;
	selp.b32 	%r1025, 1, -1, %p206;
	and.b32  	%r1026, %r786, 134217728;
	setp.eq.s32 	%p207, %r1026, 0;
	selp.b32 	%r1027, 1, -1, %p207;
	add.s32 	%r1028, %r1004, %r1021;
	add.s32 	%r1029, %r1028, %r1023;
	add.s32 	%r1030, %r1029, %r1025;
	add.s32 	%r1031, %r1030, %r1027;
	setp.gt.s32 	%p208, %r1031, 3;
	selp.b32 	%r1032, 524288, 0, %p208;
	selp.b32 	%r1033, 2097151, 1, %p172;
	and.b32  	%r1034, %r782, 8388608;
	setp.eq.s32 	%p209, %r1034, 0;
	selp.b32 	%r1035, 2097151, 1, %p209;
	add.s32 	%r1036, %r1033, %r1035;
	selp.b32 	%r1037, 2097151, 1, %p205;
	add.s32 	%r1038, %r1036, %r1037;
	selp.b32 	%r1039, 2097151, 1, %p206;
	add.s32 	%r1040, %r1038, %r1039;
	selp.b32 	%r1041, 2097151, 1, %p207;
	add.s32 	%r1042, %r1040, %r1041;
	and.b32  	%r1043, %r1042, 1048576;
	and.b32  	%r1044, %r547, 536870912;
	setp.eq.s32 	%p210, %r1044, 0;
	selp.b32 	%r1045, 1, -1, %p210;
	selp.b32 	%r1046, -1, 1, %p137;
	selp.b32 	%r1047, 1, -1, %p184;
	add.s32 	%r1048, %r1045, %r979;
	add.s32 	%r1049, %r1048, %r1045;
	add.s32 	%r1050, %r1049, %r937;
	add.s32 	%r1051, %r1050, %r1025;
	add.s32 	%r1052, %r1051, %r1027;
	add.s32 	%r1053, %r1052, %r1046;
	add.s32 	%r1054, %r1053, %r1047;
	add.s32 	%r1055, %r1054, %r956;
	add.s32 	%r1056, %r1055, %r929;
	setp.gt.s32 	%p211, %r1056, 2;
	selp.b32 	%r1057, 2097152, 0, %p211;
	selp.b32 	%r1058, 1, -1, %p198;
	add.s32 	%r1059, %r954, %r1021;
	add.s32 	%r1060, %r1059, %r1058;
	add.s32 	%r1061, %r1060, %r1025;
	add.s32 	%r1062, %r1061, %r1027;
	setp.gt.s32 	%p212, %r1062, 1;
	selp.b32 	%r1063, 4194304, 0, %p212;
	selp.b16 	%rs82, -1, 1, %p198;
	selp.b16 	%rs83, -1, 1, %p199;
	add.s16 	%rs84, %rs82, %rs83;
	selp.b16 	%rs85, -1, 1, %p205;
	setp.lt.s16 	%p213, %rs84, %rs85;
	selp.b32 	%r1064, 8388608, 0, %p213;
	selp.b16 	%rs86, 1, -1, %p209;
	add.s16 	%rs87, %rs86, %rs83;
	setp.gt.s16 	%p214, %rs87, 1;
	selp.b32 	%r1065, 16777216, 0, %p214;
	selp.b32 	%r1066, 1, -1, %p209;
	add.s32 	%r1067, %r1007, %r1066;
	selp.b32 	%r1068, -1, 1, %p205;
	add.s32 	%r1069, %r1067, %r1068;
	and.b32  	%r1070, %r784, 33554432;
	setp.eq.s32 	%p215, %r1070, 0;
	selp.b32 	%r1071, -1, 1, %p215;
	add.s32 	%r1072, %r1069, %r1071;
	setp.gt.s32 	%p216, %r1072, 1;
	selp.b32 	%r1073, 33554432, 0, %p216;
	shr.u32 	%r1074, %r768, 5;
	not.b32 	%r1075, %r1074;
	and.b32  	%r1076, %r1075, 2;
	selp.b32 	%r1077, 1, -1, %p199;
	selp.b32 	%r1078, 1, -1, %p200;
	add.s32 	%r1079, %r1076, %r891;
	add.s32 	%r1080, %r1079, %r1058;
	add.s32 	%r1081, %r1080, %r1077;
	add.s32 	%r1082, %r1081, %r1078;
	setp.gt.s32 	%p217, %r1082, 1;
	selp.b32 	%r1083, 67108864, 0, %p217;
	add.s32 	%r1084, %r1079, %r938;
	add.s32 	%r1085, %r1084, -1;
	selp.b32 	%r1086, -1, 1, %p168;
	setp.gt.s32 	%p218, %r1085, %r1086;
	selp.b32 	%r1087, 134217728, 0, %p218;
	shl.b32 	%r1088, %r772, 17;
	and.b32  	%r1089, %r1088, 268435456;
	or.b32  	%r1090, %r948, %r947;
	or.b32  	%r1091, %r1090, %r959;
	or.b32  	%r1092, %r1091, %r969;
	or.b32  	%r1093, %r1092, %r971;
	or.b32  	%r1094, %r1093, %r978;
	or.b32  	%r1095, %r1094, %r988;
	or.b32  	%r1096, %r1095, %r991;
	or.b32  	%r1097, %r1096, %r998;
	or.b32  	%r1098, %r1097, %r1002;
	or.b32  	%r1099, %r1098, %r1016;
	or.b32  	%r1100, %r1099, %r1020;
	or.b32  	%r1101, %r1100, %r1032;
	or.b32  	%r1102, %r1101, %r1043;
	or.b32  	%r1103, %r1102, %r1057;
	or.b32  	%r1104, %r1103, %r1063;
	or.b32  	%r1105, %r1104, %r1064;
	or.b32  	%r1106, %r1105, %r1065;
	or.b32  	%r1107, %r1106, %r1073;
	or.b32  	%r1108, %r1107, %r1083;
	or.b32  	%r1109, %r1108, %r1087;
	or.b32  	%r1110, %r1109, %r1089;
	or.b32  	%r258, %r1110, 64;
	xor.b32  	%r2144, %r258, 1024;
	shr.u32 	%r1111, %r869, 12;
	and.b32  	%r1112, %r1111, 128;
	selp.b32 	%r1113, -1, 1, %p193;
	and.b32  	%r1114, %r776, 32768;
	setp.eq.s32 	%p219, %r1114, 0;
	selp.b32 	%r1115, 1, -1, %p219;
	shr.u32 	%r1116, %r772, 11;
	not.b32 	%r1117, %r1116;
	and.b32  	%r1118, %r1117, 2;
	add.s32 	%r1119, %r1118, %r938;
	add.s32 	%r1120, %r1119, %r1115;
	add.s32 	%r1121, %r1120, %r1113;
	setp.gt.s32 	%p220, %r1121, 3;
	selp.b32 	%r1122, 512, 0, %p220;
	or.b32  	%r1123, %r1112, %r1122;
	selp.b32 	%r1124, 1, -1, %p76;
	add.s32 	%r1125, %r1124, %r979;
	add.s32 	%r1126, %r1125, %r910;
	setp.lt.s32 	%p221, %r1126, 2;
	selp.b32 	%r1127, 4096, 0, %p221;
	or.b32  	%r1128, %r1123, %r1127;
	and.b32  	%r1129, %r548, 4096;
	setp.eq.s32 	%p222, %r1129, 0;
	selp.b32 	%r1130, -1, 1, %p222;
	and.b32  	%r1131, %r877, 134217728;
	setp.eq.s32 	%p223, %r1131, 0;
	selp.b32 	%r1132, 1, -1, %p223;
	add.s32 	%r1133, %r1130, %r979;
	add.s32 	%r1134, %r1133, %r891;
	add.s32 	%r1135, %r1134, %r937;
	add.s32 	%r1136, %r1135, %r899;
	add.s32 	%r1137, %r1136, %r1132;
	setp.gt.s32 	%p224, %r1137, 5;
	selp.b32 	%r1138, 16384, 0, %p224;
	selp.b16 	%rs88, -1, 1, %p83;
	selp.b16 	%rs89, -1, 1, %p183;
	add.s16 	%rs90, %rs88, %rs89;
	setp.gt.s16 	%p225, %rs90, 1;
	selp.b32 	%r1139, 32768, 0, %p225;
	add.s32 	%r1140, %r937, %r979;
	selp.b32 	%r1141, -1, 1, %p207;
	add.s32 	%r1142, %r1140, %r1141;
	setp.gt.s32 	%p226, %r1142, 1;
	selp.b32 	%r1143, 524288, 0, %p226;
	shr.u32 	%r1144, %r547, 11;
	and.b32  	%r1145, %r1144, 1048576;
	shl.b32 	%r1146, %r768, 15;
	and.b32  	%r1147, %r1146, 2097152;
	and.b32  	%r1148, %r539, 524288;
	setp.eq.s32 	%p227, %r1148, 0;
	selp.b16 	%rs91, -1, 1, %p227;
	selp.b16 	%rs92, -1, 1, %p80;
	add.s16 	%rs93, %rs92, %rs91;
	setp.gt.s16 	%p228, %rs93, 1;
	selp.b32 	%r1149, 4194304, 0, %p228;
	selp.b16 	%rs94, -1, 1, %p179;
	and.b32  	%r1150, %r873, 4194304;
	setp.eq.s32 	%p229, %r1150, 0;
	selp.b16 	%rs95, -1, 1, %p229;
	add.s16 	%rs96, %rs95, %rs94;
	setp.gt.s16 	%p230, %rs96, 1;
	selp.b32 	%r1151, 67108864, 0, %p230;
	shl.b32 	%r1152, %r873, 1;
	and.b32  	%r1153, %r1152, 134217728;
	and.b32  	%r1154, %r789, 536870912;
	setp.eq.s32 	%p231, %r1154, 0;
	selp.b32 	%r1155, -1, 1, %p231;
	add.s32 	%r1156, %r1048, %r899;
	add.s32 	%r1157, %r1156, %r1155;
	setp.gt.s32 	%p232, %r1157, 2;
	or.b32  	%r1158, %r1128, %r1138;
	or.b32  	%r1159, %r1158, %r1139;
	or.b32  	%r1160, %r1159, %r1143;
	or.b32  	%r1161, %r1160, %r1145;
	or.b32  	%r1162, %r1161, %r1147;
	or.b32  	%r1163, %r1162, %r1149;
	or.b32  	%r1164, %r1163, %r1151;
	or.b32  	%r1165, %r1164, %r1153;
	selp.b32 	%r1166, -2147483648, 0, %p232;
	or.b32  	%r1167, %r1165, %r1166;
	xor.b32  	%r2143, %r1167, 136315040;
	and.b32  	%r1168, %r2141, 1;
	setp.eq.b32 	%p233, %r1168, 1;
	selp.b16 	%rs97, 1, -1, %p233;
	and.b32  	%r1169, %r2139, 128;
	setp.eq.s32 	%p234, %r1169, 0;
	selp.b16 	%rs98, -1, 1, %p234;
	add.s16 	%rs99, %rs98, %rs97;
	setp.gt.s16 	%p235, %rs99, 1;
	selp.b32 	%r1170, 707, 195, %p235;
	shl.b32 	%r1171, %r2141, 9;
	and.b32  	%r1172, %r1171, 2048;
	or.b32  	%r1173, %r1170, %r1172;
	shr.u32 	%r1174, %r2141, 1;
	and.b32  	%r1175, %r1174, 4096;
	or.b32  	%r1176, %r1173, %r1175;
	and.b32  	%r1177, %r2141, 16384;
	setp.eq.s32 	%p236, %r1177, 0;
	selp.b16 	%rs100, -1, 1, %p236;
	and.b32  	%r1178, %r2141, 67108864;
	setp.eq.s32 	%p237, %r1178, 0;
	selp.b16 	%rs101, -1, 1, %p237;
	add.s16 	%rs102, %rs100, %rs101;
	setp.gt.s16 	%p238, %rs102, 1;
	selp.b32 	%r1179, 8192, 0, %p238;
	and.b32  	%r1180, %r2141, 4;
	setp.eq.s32 	%p239, %r1180, 0;
	selp.b16 	%rs103, -1, 1, %p239;
	and.b32  	%r1181, %r2141, 16;
	setp.eq.s32 	%p240, %r1181, 0;
	selp.b16 	%rs104, 1, -1, %p240;
	add.s16 	%rs105, %rs104, %rs103;
	setp.gt.s16 	%p241, %rs105, 1;
	selp.b32 	%r1182, 32768, 0, %p241;
	and.b32  	%r1183, %r2141, 20480;
	setp.eq.s32 	%p242, %r1183, 16384;
	selp.b32 	%r1184, 65536, 0, %p242;
	and.b32  	%r1185, %r2141, 65536;
	setp.eq.s32 	%p243, %r1185, 0;
	selp.b16 	%rs106, -1, 1, %p243;
	and.b32  	%r1186, %r2139, 16384;
	setp.eq.s32 	%p244, %r1186, 0;
	selp.b16 	%rs107, -1, 1, %p244;
	add.s16 	%rs108, %rs107, %rs106;
	setp.gt.s16 	%p245, %rs108, 1;
	selp.b32 	%r1187, 131072, 0, %p245;
	and.b32  	%r1188, %r2141, 131072;
	setp.eq.s32 	%p246, %r1188, 0;
	selp.b16 	%rs109, -1, 1, %p246;
	and.b32  	%r1189, %r2141, 128;
	setp.eq.s32 	%p247, %r1189, 0;
	selp.b16 	%rs110, -1, 1, %p247;
	and.b32  	%r1190, %r2139, 268435456;
	setp.eq.s32 	%p248, %r1190, 0;
	selp.b16 	%rs111, -1, 1, %p248;
	add.s16 	%rs112, %rs111, %rs110;
	setp.lt.s16 	%p249, %rs112, %rs109;
	selp.b32 	%r1191, 262144, 0, %p249;
	and.b32  	%r1192, %r2141, 262144;
	setp.eq.s32 	%p250, %r1192, 0;
	selp.b32 	%r1193, -1, 1, %p250;
	and.b32  	%r1194, %r2140, 4;
	setp.eq.s32 	%p251, %r1194, 0;
	selp.b32 	%r1195, -1, 1, %p251;
	add.s32 	%r1196, %r1195, %r1193;
	and.b32  	%r1197, %r2140, 64;
	setp.eq.s32 	%p252, %r1197, 0;
	selp.b32 	%r1198, -1, 1, %p252;
	add.s32 	%r1199, %r1196, %r1198;
	setp.gt.s32 	%p253, %r1199, 1;
	selp.b32 	%r1200, 524288, 0, %p253;
	and.b32  	%r1201, %r2141, 8192;
	setp.eq.s32 	%p254, %r1201, 0;
	selp.b32 	%r1202, -1, 1, %p254;
	and.b32  	%r1203, %r2141, 33554432;
	setp.eq.s32 	%p255, %r1203, 0;
	selp.b32 	%r1204, -1, 1, %p255;
	and.b32  	%r1205, %r2140, 2;
	and.b32  	%r1206, %r2140, 32;
	setp.eq.s32 	%p256, %r1206, 0;
	selp.b32 	%r1207, 1, -1, %p256;
	and.b32  	%r1208, %r2140, 2048;
	setp.eq.s32 	%p257, %r1208, 0;
	selp.b32 	%r1209, 1, -1, %p257;
	and.b32  	%r1210, %r2139, 262144;
	setp.eq.s32 	%p258, %r1210, 0;
	selp.b32 	%r1211, -1, 1, %p258;
	add.s32 	%r1212, %r1205, -1;
	add.s32 	%r1213, %r1212, %r1204;
	add.s32 	%r1214, %r1213, %r1202;
	add.s32 	%r1215, %r1214, %r1207;
	add.s32 	%r1216, %r1215, %r1209;
	add.s32 	%r1217, %r1216, %r1211;
	setp.gt.s32 	%p259, %r1217, 1;
	selp.b32 	%r1218, 1048576, 0, %p259;
	and.b32  	%r1219, %r2141, 1048576;
	setp.eq.s32 	%p260, %r1219, 0;
	selp.b32 	%r1220, -2, 2, %p260;
	add.s32 	%r1221, %r1193, %r1220;
	and.b32  	%r1222, %r2139, 4096;
	setp.eq.s32 	%p261, %r1222, 0;
	selp.b32 	%r1223, 1, -1, %p261;
	setp.gt.s32 	%p262, %r2139, -1;
	selp.b32 	%r1224, -1, 1, %p262;
	add.s32 	%r1225, %r1221, %r1224;
	add.s32 	%r1226, %r1225, %r1223;
	setp.gt.s32 	%p263, %r1226, 2;
	selp.b32 	%r1227, 2097152, 0, %p263;
	selp.b16 	%rs113, -1, 1, %p254;
	add.s16 	%rs114, %rs113, %rs106;
	setp.gt.s16 	%p264, %rs114, 1;
	selp.b32 	%r1228, 4194304, 0, %p264;
	and.b32  	%r1229, %r2141, 524288;
	setp.eq.s32 	%p265, %r1229, 0;
	selp.b16 	%rs115, -1, 1, %p265;
	and.b32  	%r1230, %r2141, 8388608;
	setp.eq.s32 	%p266, %r1230, 0;
	selp.b16 	%rs116, -1, 1, %p266;
	add.s16 	%rs117, %rs115, %rs116;
	setp.gt.s16 	%p267, %rs117, 1;
	selp.b32 	%r1231, 16777216, 0, %p267;
	selp.b16 	%rs118, 1, -1, %p257;
	and.b32  	%r1232, %r2141, 32;
	setp.eq.s32 	%p268, %r1232, 0;
	selp.b16 	%rs119, -1, 1, %p268;
	add.s16 	%rs120, %rs119, %rs118;
	setp.gt.s16 	%p269, %rs120, 1;
	selp.b32 	%r1233, 67108864, 0, %p269;
	shl.b32 	%r1234, %r2141, 21;
	and.b32  	%r1235, %r1234, 268435456;
	and.b32  	%r1236, %r2141, 16777216;
	setp.eq.s32 	%p270, %r1236, 0;
	and.b32  	%r1237, %r2141, 134217728;
	setp.eq.s32 	%p271, %r1237, 0;
	selp.b32 	%r1238, -1, 1, %p271;
	selp.b32 	%r1239, -2, 0, %p270;
	add.s32 	%r1240, %r1239, %r1205;
	add.s32 	%r1241, %r1240, %r1204;
	add.s32 	%r1242, %r1241, %r1238;
	setp.lt.s32 	%p272, %r1242, 2;
	selp.b32 	%r1243, 536870912, 0, %p272;
	and.b32  	%r1244, %r2141, 1073741824;
	setp.eq.s32 	%p273, %r1244, 0;
	selp.b32 	%r1245, -1, 1, %p273;
	selp.b32 	%r1246, -1, 1, %p257;
	add.s32 	%r1247, %r1246, %r1245;
	and.b32  	%r1248, %r1247, -2147483648;
	or.b32  	%r1249, %r1176, %r1179;
	or.b32  	%r1250, %r1249, %r1182;
	or.b32  	%r1251, %r1250, %r1184;
	or.b32  	%r1252, %r1251, %r1187;
	or.b32  	%r1253, %r1252, %r1191;
	or.b32  	%r1254, %r1253, %r1200;
	or.b32  	%r1255, %r1254, %r1218;
	or.b32  	%r1256, %r1255, %r1227;
	or.b32  	%r1257, %r1256, %r1228;
	or.b32  	%r1258, %r1257, %r1231;
	or.b32  	%r1259, %r1258, %r1233;
	or.b32  	%r1260, %r1259, %r1235;
	or.b32  	%r1261, %r1260, %r1243;
	or.b32  	%r261, %r1261, %r1248;
	xor.b32  	%r262, %r261, 6144;
	and.b32  	%r1262, %r2141, 1024;
	setp.eq.s32 	%p274, %r1262, 0;
	selp.b32 	%r1263, 1, -1, %p274;
	and.b32  	%r1264, %r2141, 2097152;
	setp.eq.s32 	%p275, %r1264, 0;
	selp.b32 	%r1265, -1, 1, %p275;
	add.s32 	%r1266, %r1263, %r1265;
	and.b32  	%r1267, %r2139, 1048576;
	setp.eq.s32 	%p276, %r1267, 0;
	selp.b32 	%r1268, -1, 1, %p276;
	add.s32 	%r1269, %r1266, %r1268;
	setp.gt.s32 	%p277, %r1269, 1;
	selp.u32 	%r1270, 1, 0, %p277;
	and.b32  	%r1271, %r2141, 32768;
	setp.eq.s32 	%p278, %r1271, 0;
	selp.b32 	%r1272, 1, -1, %p278;
	selp.b32 	%r1273, 1, -1, %p255;
	add.s32 	%r1274, %r1272, %r1273;
	and.b32  	%r1275, %r2140, 1024;
	setp.eq.s32 	%p279, %r1275, 0;
	selp.b32 	%r1276, 1, -1, %p279;
	add.s32 	%r1277, %r1274, %r1276;
	and.b32  	%r1278, %r2139, 256;
	setp.eq.s32 	%p280, %r1278, 0;
	selp.b32 	%r1279, -1, 1, %p280;
	add.s32 	%r1280, %r1277, %r1279;
	setp.lt.s32 	%p281, %r1280, -2;
	selp.b32 	%r1281, 2, 0, %p281;
	or.b32  	%r1282, %r1281, %r1270;
	selp.b32 	%r1283, -1, 1, %p240;
	add.s32 	%r1284, %r1212, %r1283;
	and.b32  	%r1285, %r2140, 16;
	setp.eq.s32 	%p282, %r1285, 0;
	selp.b32 	%r1286, -2, 2, %p282;
	selp.b32 	%r1287, -1, 1, %p256;
	add.s32 	%r1288, %r1286, %r1287;
	add.s32 	%r1289, %r1284, %r1198;
	add.s32 	%r1290, %r1288, %r1246;
	and.b32  	%r1291, %r2139, 32;
	setp.eq.s32 	%p283, %r1291, 0;
	selp.b32 	%r1292, -1, 1, %p283;
	add.s32 	%r1293, %r1290, %r1292;
	setp.lt.s32 	%p284, %r1289, %r1293;
	selp.b32 	%r1294, 0, 4, %p284;
	or.b32  	%r1295, %r1294, %r1282;
	selp.b32 	%r1296, 31, 1, %p240;
	selp.b32 	%r1297, 31, 1, %p234;
	add.s32 	%r1298, %r1297, %r1296;
	and.b32  	%r1299, %r1298, 16;
	or.b32  	%r1300, %r1299, %r1295;
	shr.u32 	%r1301, %r2139, 7;
	and.b32  	%r1302, %r1301, 1;
	setp.eq.b32 	%p285, %r1302, 1;
	selp.b32 	%r1303, 32, 0, %p240;
	selp.b32 	%r1304, %r1303, 0, %p285;
	and.b32  	%r1305, %r2141, 256;
	setp.eq.s32 	%p286, %r1305, 0;
	selp.b32 	%r1306, -1, 1, %p286;
	and.b32  	%r1307, %r2140, 128;
	setp.eq.s32 	%p287, %r1307, 0;
	selp.b32 	%r1308, 1, -1, %p287;
	and.b32  	%r1309, %r2141, 64;
	setp.eq.s32 	%p288, %r1309, 0;
	selp.b32 	%r1310, 1, -1, %p288;
	and.b32  	%r1311, %r2140, 256;
	setp.eq.s32 	%p289, %r1311, 0;
	selp.b32 	%r1312, -1, 1, %p289;
	setp.gt.s32 	%p290, %r2140, -1;
	selp.b32 	%r1313, -1, 1, %p290;
	add.s32 	%r1314, %r1308, %r1306;
	add.s32 	%r1315, %r1314, %r1310;
	add.s32 	%r1316, %r1315, %r1312;
	add.s32 	%r1317, %r1316, %r1313;
	setp.lt.s32 	%p291, %r1317, -2;
	selp.b32 	%r1318, 64, 0, %p291;
	selp.b32 	%r1319, -1, 1, %p266;
	add.s32 	%r1320, %r1265, %r1319;
	selp.b32 	%r1321, 1, -1, %p251;
	add.s32 	%r1322, %r1320, %r1321;
	and.b32  	%r1323, %r2140, 131072;
	setp.eq.s32 	%p292, %r1323, 0;
	selp.b32 	%r1324, -1, 1, %p292;
	add.s32 	%r1325, %r1322, %r1324;
	and.b32  	%r1326, %r2139, 64;
	setp.eq.s32 	%p293, %r1326, 0;
	selp.b32 	%r1327, -1, 1, %p293;
	add.s32 	%r1328, %r1325, %r1327;
	add.s32 	%r1329, %r1328, %r1268;
	selp.b32 	%r1330, -1, 1, %p268;
	add.s32 	%r1331, %r1329, %r1330;
	setp.gt.s32 	%p294, %r1331, 2;
	selp.b32 	%r1332, 128, 0, %p294;
	and.b32  	%r1333, %r2141, 4194304;
	setp.eq.s32 	%p295, %r1333, 0;
	selp.b32 	%r1334, 1, -1, %p295;
	selp.b32 	%r1335, 1, -1, %p266;
	add.s32 	%r1336, %r1334, %r1335;
	selp.b32 	%r1337, 1, -1, %p270;
	add.s32 	%r1338, %r1336, %r1337;
	add.s32 	%r1339, %r1338, %r1273;
	add.s32 	%r1340, %r1339, %r1195;
	add.s32 	%r1341, %r1340, %r1246;
	add.s32 	%r1342, %r1341, %r1279;
	setp.gt.s32 	%p296, %r1342, 0;
	selp.b32 	%r1343, 512, 0, %p296;
	shl.b32 	%r1344, %r2140, 1;
	and.b32  	%r1345, %r1344, 1024;
	and.b32  	%r1346, %r2140, 4096;
	setp.eq.s32 	%p297, %r1346, 0;
	selp.b32 	%r1347, 1, -1, %p297;
	and.b32  	%r1348, %r2140, 268435456;
	setp.eq.s32 	%p298, %r1348, 0;
	selp.b32 	%r1349, 1, -1, %p298;
	and.b32  	%r1350, %r2139, 16777216;
	setp.eq.s32 	%p299, %r1350, 0;
	selp.b32 	%r1351, -1, 1, %p299;
	add.s32 	%r1352, %r1195, %r1347;
	add.s32 	%r1353, %r1352, %r1349;
	add.s32 	%r1354, %r1353, %r1351;
	setp.gt.s32 	%p300, %r1354, 0;
	selp.b32 	%r1355, 2048, 0, %p300;
	and.b32  	%r1356, %r2140, 8192;
	setp.eq.s32 	%p301, %r1356, 0;
	selp.b32 	%r1357, 1, -1, %p301;
	and.b32  	%r1358, %r2140, 16384;
	setp.eq.s32 	%p302, %r1358, 0;
	selp.b32 	%r1359, 1, -1, %p302;
	selp.b32 	%r1360, -2, 2, %p275;
	add.s32 	%r1361, %r1360, %r1357;
	add.s32 	%r1362, %r1361, %r1209;
	add.s32 	%r1363, %r1362, %r1359;
	setp.gt.s32 	%p303, %r1363, 1;
	selp.b32 	%r1364, 4096, 0, %p303;
	and.b32  	%r1365, %r2139, 16;
	setp.eq.s32 	%p304, %r1365, 0;
	selp.b32 	%r1366, -1, 1, %p304;
	add.s32 	%r1367, %r1246, %r1321;
	add.s32 	%r1368, %r1367, %r1347;
	add.s32 	%r1369, %r1368, %r1366;
	setp.gt.s32 	%p305, %r1369, 1;
	selp.b32 	%r1370, 8192, 0, %p305;
	selp.b32 	%r1371, -1, 1, %p295;
	selp.b32 	%r1372, -1, 1, %p270;
	add.s32 	%r1373, %r1371, %r1372;
	add.s32 	%r1374, %r1373, %r1204;
	add.s32 	%r1375, %r1374, %r1195;
	and.b32  	%r1376, %r1375, 16384;
	selp.b32 	%r1377, 65535, 1, %p257;
	selp.b32 	%r1378, 65535, 1, %p302;
	add.s32 	%r1379, %r1377, %r1378;
	and.b32  	%r1380, %r1379, 32768;
	and.b32  	%r1381, %r2140, 524288;
	setp.eq.s32 	%p306, %r1381, 0;
	selp.b32 	%r1382, -1, 1, %p306;
	and.b32  	%r1383, %r2140, 1048576;
	setp.eq.s32 	%p307, %r1383, 0;
	selp.b32 	%r1384, -1, 1, %p307;
	add.s32 	%r1385, %r1382, %r1384;
	and.b32  	%r1386, %r2140, 2097152;
	setp.eq.s32 	%p308, %r1386, 0;
	selp.b32 	%r1387, -1, 1, %p308;
	add.s32 	%r1388, %r1385, %r1387;
	and.b32  	%r1389, %r2140, 4194304;
	setp.eq.s32 	%p309, %r1389, 0;
	selp.b32 	%r1390, -1, 1, %p309;
	add.s32 	%r1391, %r1388, %r1390;
	selp.b32 	%r1392, -1, 1, %p298;
	add.s32 	%r1393, %r1391, %r1392;
	setp.gt.s32 	%p310, %r1393, 0;
	selp.b32 	%r1394, 0, 65536, %p310;
	and.b32  	%r1395, %r2140, 65536;
	setp.eq.s32 	%p311, %r1395, 0;
	selp.b32 	%r1396, -2, 2, %p311;
	add.s32 	%r1397, %r1385, %r1396;
	setp.lt.s32 	%p312, %r1397, %r1324;
	selp.b32 	%r1398, 131072, 0, %p312;
	selp.b32 	%r1399, 1, -1, %p311;
	and.b32  	%r1400, %r2140, 16777216;
	setp.eq.s32 	%p313, %r1400, 0;
	selp.b32 	%r1401, 1, -1, %p313;
	and.b32  	%r1402, %r2140, 67108864;
	setp.eq.s32 	%p314, %r1402, 0;
	selp.b32 	%r1403, 1, -1, %p314;
	and.b32  	%r1404, %r2140, 134217728;
	setp.eq.s32 	%p315, %r1404, 0;
	selp.b32 	%r1405, 1, -1, %p315;
	and.b32  	%r1406, %r2139, 65536;
	setp.eq.s32 	%p316, %r1406, 0;
	selp.b32 	%r1407, -1, 1, %p316;
	and.b32  	%r1408, %r2139, 131072;
	setp.eq.s32 	%p317, %r1408, 0;
	selp.b32 	%r1409, -1, 1, %p317;
	add.s32 	%r1410, %r1382, %r1399;
	add.s32 	%r1411, %r1410, %r1401;
	add.s32 	%r1412, %r1411, %r1403;
	add.s32 	%r1413, %r1412, %r1405;
	add.s32 	%r1414, %r1413, %r1407;
	add.s32 	%r1415, %r1414, %r1409;
	setp.gt.s32 	%p318, %r1415, 1;
	selp.b32 	%r1416, 524288, 0, %p318;
	selp.b32 	%r1417, 2097151, 1, %p257;
	and.b32  	%r1418, %r2140, 8388608;
	setp.eq.s32 	%p319, %r1418, 0;
	selp.b32 	%r1419, 2097151, 1, %p319;
	add.s32 	%r1420, %r1417, %r1419;
	selp.b32 	%r1421, 2097151, 1, %p313;
	add.s32 	%r1422, %r1420, %r1421;
	selp.b32 	%r1423, 2097151, 1, %p314;
	add.s32 	%r1424, %r1422, %r1423;
	selp.b32 	%r1425, 2097151, 1, %p315;
	add.s32 	%r1426, %r1424, %r1425;
	and.b32  	%r1427, %r1426, 1048576;
	and.b32  	%r1428, %r2141, 536870912;
	setp.eq.s32 	%p320, %r1428, 0;
	selp.b32 	%r1429, 1, -1, %p320;
	and.b32  	%r1430, %r2139, 1;
	setp.eq.b32 	%p321, %r1430, 1;
	selp.b32 	%r1431, -1, 1, %p321;
	selp.b32 	%r1432, 1, -1, %p283;
	add.s32 	%r1433, %r1429, %r1265;
	add.s32 	%r1434, %r1433, %r1429;
	add.s32 	%r1435, %r1434, %r1198;
	add.s32 	%r1436, %r1435, %r1403;
	add.s32 	%r1437, %r1436, %r1405;
	add.s32 	%r1438, %r1437, %r1431;
	add.s32 	%r1439, %r1438, %r1432;
	add.s32 	%r1440, %r1439, %r1327;
	add.s32 	%r1441, %r1440, %r1268;
	add.s32 	%r1442, %r1441, %r1330;
	setp.gt.s32 	%p322, %r1442, 1;
	selp.b32 	%r1443, 2097152, 0, %p322;
	selp.b32 	%r1444, 1, -1, %p306;
	add.s32 	%r1445, %r1324, %r1399;
	add.s32 	%r1446, %r1445, %r1444;
	add.s32 	%r1447, %r1446, %r1403;
	add.s32 	%r1448, %r1447, %r1405;
	setp.gt.s32 	%p323, %r1448, 1;
	selp.b32 	%r1449, 4194304, 0, %p323;
	selp.b16 	%rs121, -1, 1, %p306;
	selp.b16 	%rs122, -1, 1, %p307;
	add.s16 	%rs123, %rs121, %rs122;
	selp.b16 	%rs124, -1, 1, %p313;
	setp.lt.s16 	%p324, %rs123, %rs124;
	selp.b32 	%r1450, 8388608, 0, %p324;
	selp.b16 	%rs125, 1, -1, %p319;
	add.s16 	%rs126, %rs125, %rs122;
	setp.gt.s16 	%p325, %rs126, 1;
	selp.b32 	%r1451, 16777216, 0, %p325;
	selp.b32 	%r1452, 1, -1, %p319;
	add.s32 	%r1453, %r1385, %r1452;
	selp.b32 	%r1454, -1, 1, %p313;
	add.s32 	%r1455, %r1453, %r1454;
	and.b32  	%r1456, %r2140, 33554432;
	setp.eq.s32 	%p326, %r1456, 0;
	selp.b32 	%r1457, -1, 1, %p326;
	add.s32 	%r1458, %r1455, %r1457;
	setp.gt.s32 	%p327, %r1458, 1;
	selp.b32 	%r1459, 33554432, 0, %p327;
	selp.b32 	%r1460, 1, -1, %p252;
	add.s32 	%r1461, %r1460, %r1273;
	selp.b32 	%r1462, 1, -1, %p307;
	selp.b32 	%r1463, 1, -1, %p308;
	and.b32  	%r1464, %r2140, 1073741824;
	setp.eq.s32 	%p328, %r1464, 0;
	selp.b32 	%r1465, -1, 1, %p328;
	add.s32 	%r1466, %r1461, %r1195;
	add.s32 	%r1467, %r1466, %r1444;
	add.s32 	%r1468, %r1467, %r1462;
	add.s32 	%r1469, %r1468, %r1463;
	add.s32 	%r1470, %r1469, %r1465;
	setp.gt.s32 	%p329, %r1470, 0;
	selp.b32 	%r1471, 67108864, 0, %p329;
	add.s32 	%r1472, %r1466, %r1246;
	add.s32 	%r1473, %r1472, %r1465;
	selp.b32 	%r1474, -1, 1, %p244;
	setp.gt.s32 	%p330, %r1473, %r1474;
	selp.b32 	%r1475, 134217728, 0, %p330;
	selp.b16 	%rs127, -1, 1, %p255;
	selp.b16 	%rs128, -1, 1, %p257;
	add.s16 	%rs129, %rs128, %rs127;
	and.b32  	%r1476, %r2140, 262144;
	setp.eq.s32 	%p331, %r1476, 0;
	selp.b16 	%rs130, -1, 1, %p331;
	and.b32  	%r1477, %r2139, 8388608;
	setp.eq.s32 	%p332, %r1477, 0;
	selp.b16 	%rs131, -1, 1, %p332;
	add.s16 	%rs132, %rs131, %rs130;
	setp.gt.s16 	%p333, %rs129, %rs132;
	selp.b32 	%r1478, 268435456, 0, %p333;
	and.b32  	%r1479, %r2141, 8;
	setp.eq.s32 	%p334, %r1479, 0;
	selp.b16 	%rs133, -1, 1, %p334;
	selp.b16 	%rs134, -1, 1, %p286;
	add.s16 	%rs135, %rs133, %rs134;
	setp.gt.s16 	%p335, %rs135, 1;
	or.b32  	%r1480, %r1304, %r1300;
	or.b32  	%r1481, %r1318, %r1480;
	or.b32  	%r1482, %r1332, %r1481;
	or.b32  	%r1483, %r1343, %r1482;
	or.b32  	%r1484, %r1345, %r1483;
	or.b32  	%r1485, %r1484, %r1355;
	or.b32  	%r1486, %r1485, %r1364;
	or.b32  	%r1487, %r1486, %r1370;
	or.b32  	%r1488, %r1487, %r1376;
	or.b32  	%r1489, %r1488, %r1380;
	or.b32  	%r1490, %r1489, %r1394;
	or.b32  	%r1491, %r1490, %r1398;
	or.b32  	%r1492, %r1491, %r1416;
	or.b32  	%r1493, %r1492, %r1427;
	or.b32  	%r1494, %r1493, %r1443;
	or.b32  	%r1495, %r1494, %r1449;
	or.b32  	%r1496, %r1495, %r1450;
	or.b32  	%r1497, %r1496, %r1451;
	or.b32  	%r1498, %r1497, %r1459;
	or.b32  	%r1499, %r1498, %r1471;
	or.b32  	%r1500, %r1499, %r1475;
	or.b32  	%r1501, %r1500, %r1478;
	selp.b32 	%r1502, 536870912, 0, %p335;
	or.b32  	%r263, %r1501, %r1502;
	xor.b32  	%r264, %r263, 1024;
	selp.b16 	%rs136, -1, 1, %p328;
	and.b32  	%r1503, %r2139, 2097152;
	setp.eq.s32 	%p336, %r1503, 0;
	selp.b16 	%rs137, -1, 1, %p336;
	add.s16 	%rs138, %rs137, %rs136;
	setp.gt.s16 	%p337, %rs138, 1;
	selp.u32 	%r1504, 1, 0, %p337;
	shr.u32 	%r1505, %r2141, 20;
	and.b32  	%r1506, %r1505, 32;
	or.b32  	%r1507, %r1506, %r1504;
	selp.b16 	%rs139, -1, 1, %p304;
	add.s16 	%rs140, %rs139, %rs116;
	setp.gt.s16 	%p338, %rs140, 1;
	selp.b32 	%r1508, 64, 0, %p338;
	or.b32  	%r1509, %r1507, %r1508;
	and.b32  	%r1510, %r2140, 8;
	setp.eq.s32 	%p339, %r1510, 0;
	selp.b16 	%rs141, -1, 1, %p339;
	and.b32  	%r1511, %r2139, 524288;
	setp.eq.s32 	%p340, %r1511, 0;
	selp.b16 	%rs142, -1, 1, %p340;
	add.s16 	%rs143, %rs142, %rs141;
	setp.lt.s16 	%p341, %rs143, -1;
	selp.b32 	%r1512, 128, 0, %p341;
	or.b32  	%r1513, %r1509, %r1512;
	and.b32  	%r1514, %r2141, 2;
	and.b32  	%r1515, %r2141, 2048;
	setp.eq.s32 	%p342, %r1515, 0;
	selp.b32 	%r1516, -1, 1, %p342;
	selp.b32 	%r1517, -1, 1, %p332;
	sub.s32 	%r1518, %r1516, %r1514;
	add.s32 	%r1519, %r1518, %r1195;
	add.s32 	%r1520, %r1517, %r1519;
	add.s32 	%r1521, %r1520, 1;
	setp.gt.s32 	%p343, %r1521, 0;
	selp.b32 	%r1522, 256, 0, %p343;
	selp.b32 	%r1523, -1, 1, %p301;
	and.b32  	%r1524, %r2140, 32768;
	setp.eq.s32 	%p344, %r1524, 0;
	selp.b32 	%r1525, 1, -1, %p344;
	and.b32  	%r1526, %r2139, 4;
	setp.eq.s32 	%p345, %r1526, 0;
	selp.b32 	%r1527, -1, 1, %p345;
	and.b32  	%r1528, %r2139, 8;
	setp.eq.s32 	%p346, %r1528, 0;
	selp.b32 	%r1529, -1, 1, %p346;
	add.s32 	%r1530, %r1347, %r1273;
	add.s32 	%r1531, %r1530, %r1246;
	add.s32 	%r1532, %r1531, %r1525;
	add.s32 	%r1533, %r1532, %r1523;
	add.s32 	%r1534, %r1533, %r1527;
	add.s32 	%r1535, %r1534, %r1529;
	setp.gt.s32 	%p347, %r1535, 1;
	selp.b32 	%r1536, 512, 0, %p347;
	selp.b16 	%rs144, -1, 1, %p345;
	and.b32  	%r1537, %r2139, 1024;
	setp.eq.s32 	%p348, %r1537, 0;
	selp.b16 	%rs145, -1, 1, %p348;
	add.s16 	%rs146, %rs144, %rs145;
	setp.gt.s16 	%p349, %rs146, 1;
	selp.b32 	%r1538, 2048, 0, %p349;
	and.b32  	%r1539, %r2140, 1;
	setp.eq.b32 	%p350, %r1539, 1;
	selp.b32 	%r1540, 1, -1, %p350;
	add.s32 	%r1541, %r1540, %r1265;
	add.s32 	%r1542, %r1541, %r1224;
	setp.lt.s32 	%p351, %r1542, 2;
	selp.b32 	%r1543, 4096, 0, %p351;
	add.s32 	%r1544, %r1195, %r1204;
	add.s32 	%r1545, %r1544, %r1198;
	setp.gt.s32 	%p352, %r1545, 2;
	selp.b32 	%r1546, 8192, 0, %p352;
	and.b32  	%r1547, %r2141, 4096;
	setp.eq.s32 	%p353, %r1547, 0;
	selp.b32 	%r1548, -1, 1, %p353;
	selp.b32 	%r1549, 1, -1, %p328;
	and.b32  	%r1550, %r2139, 134217728;
	setp.eq.s32 	%p354, %r1550, 0;
	selp.b32 	%r1551, 1, -1, %p354;
	add.s32 	%r1552, %r1548, %r1265;
	add.s32 	%r1553, %r1545, %r1552;
	add.s32 	%r1554, %r1553, %r1549;
	add.s32 	%r1555, %r1554, %r1209;
	add.s32 	%r1556, %r1555, %r1551;
	setp.gt.s32 	%p355, %r1556, 5;
	selp.b32 	%r1557, 16384, 0, %p355;
	selp.b16 	%rs147, -1, 1, %p251;
	selp.b16 	%rs148, -1, 1, %p252;
	add.s16 	%rs149, %rs147, %rs148;
	setp.gt.s16 	%p356, %rs149, 1;
	selp.b32 	%r1558, 32768, 0, %p356;
	add.s32 	%r1559, %r1198, %r1265;
	selp.b32 	%r1560, -1, 1, %p315;
	add.s32 	%r1561, %r1559, %r1560;
	setp.gt.s32 	%p357, %r1561, 1;
	selp.b32 	%r1562, 524288, 0, %p357;
	setp.gt.s32 	%p358, %r2141, -1;
	selp.b16 	%rs150, -1, 1, %p358;
	selp.b16 	%rs151, 1, -1, %p258;
	add.s16 	%rs152, %rs151, %rs150;
	setp.gt.s16 	%p359, %rs152, 1;
	selp.b32 	%r1563, 1048576, 0, %p359;
	shl.b32 	%r1564, %r2140, 15;
	and.b32  	%r1565, %r1564, 2097152;
	setp.eq.s32 	%p360, %r1205, 0;
	selp.b16 	%rs153, -1, 1, %p360;
	add.s16 	%rs154, %rs153, %rs115;
	setp.gt.s16 	%p361, %rs154, 1;
	selp.b32 	%r1566, 4194304, 0, %p361;
	selp.b16 	%rs155, -1, 1, %p270;
	and.b32  	%r1567, %r2139, 4194304;
	setp.eq.s32 	%p362, %r1567, 0;
	selp.b16 	%rs156, -1, 1, %p362;
	add.s16 	%rs157, %rs156, %rs155;
	setp.gt.s16 	%p363, %rs157, 1;
	selp.b32 	%r1568, 67108864, 0, %p363;
	shl.b32 	%r1569, %r2139, 1;
	and.b32  	%r1570, %r1569, 134217728;
	and.b32  	%r1571, %r2140, 536870912;
	setp.eq.s32 	%p364, %r1571, 0;
	selp.b32 	%r1572, -1, 1, %p364;
	add.s32 	%r1573, %r1433, %r1209;
	add.s32 	%r1574, %r1573, %r1572;
	setp.gt.s32 	%p365, %r1574, 2;
	or.b32  	%r1575, %r1513, %r1522;
	or.b32  	%r1576, %r1575, %r1536;
	or.b32  	%r1577, %r1576, %r1538;
	or.b32  	%r1578, %r1577, %r1543;
	or.b32  	%r1579, %r1578, %r1546;
	or.b32  	%r1580, %r1579, %r1557;
	or.b32  	%r1581, %r1580, %r1558;
	or.b32  	%r1582, %r1581, %r1562;
	or.b32  	%r1583, %r1582, %r1563;
	or.b32  	%r1584, %r1583, %r1565;
	or.b32  	%r1585, %r1584, %r1566;
	or.b32  	%r1586, %r1585, %r1568;
	or.b32  	%r1587, %r1586, %r1570;
	selp.b32 	%r1588, -2147483648, 0, %p365;
	or.b32  	%r265, %r1587, %r1588;
	xor.b32  	%r2139, %r265, 136314912;
	add.s32 	%r2142, %r2142, 1;
	setp.ne.s32 	%p366, %r262, %r2145;
	mov.u32 	%r2140, %r264;
	mov.u32 	%r2141, %r262;
	@%p366 bra 	$L__BB0_51;
	setp.ne.s32 	%p367, %r263, %r258;
	setp.ne.s32 	%p368, %r2139, %r2143;
	or.pred  	%p369, %p367, %p368;
	@%p369 bra 	$L__BB0_51;
	mov.b32 	%r2146, 0;
$L__BB0_54:
	mov.u32 	%r271, %r2146;
	and.b32  	%r1590, %r2145, 1;
	setp.eq.b32 	%p370, %r1590, 1;
	selp.b16 	%rs158, 1, -1, %p370;
	and.b32  	%r1591, %r2143, 128;
	setp.eq.s32 	%p371, %r1591, 0;
	selp.b16 	%rs159, -1, 1, %p371;
	add.s16 	%rs160, %rs159, %rs158;
	setp.gt.s16 	%p372, %rs160, 1;
	selp.b32 	%r1592, 707, 195, %p372;
	shl.b32 	%r1593, %r2145, 9;
	and.b32  	%r1594, %r1593, 2048;
	or.b32  	%r1595, %r1592, %r1594;
	shr.u32 	%r1596, %r2145, 1;
	and.b32  	%r1597, %r1596, 4096;
	or.b32  	%r1598, %r1595, %r1597;
	and.b32  	%r1599, %r2145, 16384;
	setp.eq.s32 	%p373, %r1599, 0;
	selp.b16 	%rs161, -1, 1, %p373;
	and.b32  	%r1600, %r2145, 67108864;
	setp.eq.s32 	%p374, %r1600, 0;
	selp.b16 	%rs162, -1, 1, %p374;
	add.s16 	%rs163, %rs161, %rs162;
	setp.gt.s16 	%p375, %rs163, 1;
	selp.b32 	%r1601, 8192, 0, %p375;
	and.b32  	%r1602, %r2145, 4;
	setp.eq.s32 	%p376, %r1602, 0;
	selp.b16 	%rs164, -1, 1, %p376;
	and.b32  	%r1603, %r2145, 16;
	setp.eq.s32 	%p377, %r1603, 0;
	selp.b16 	%rs165, 1, -1, %p377;
	add.s16 	%rs166, %rs165, %rs164;
	setp.gt.s16 	%p378, %rs166, 1;
	selp.b32 	%r1604, 32768, 0, %p378;
	and.b32  	%r1605, %r2145, 20480;
	setp.eq.s32 	%p379, %r1605, 16384;
	selp.b32 	%r1606, 65536, 0, %p379;
	and.b32  	%r1607, %r2145, 65536;
	setp.eq.s32 	%p380, %r1607, 0;
	selp.b16 	%rs167, -1, 1, %p380;
	and.b32  	%r1608, %r2143, 16384;
	setp.eq.s32 	%p381, %r1608, 0;
	selp.b16 	%rs168, -1, 1, %p381;
	add.s16 	%rs169, %rs168, %rs167;
	setp.gt.s16 	%p382, %rs169, 1;
	selp.b32 	%r1609, 131072, 0, %p382;
	and.b32  	%r1610, %r2145, 131072;
	setp.eq.s32 	%p383, %r1610, 0;
	selp.b16 	%rs170, -1, 1, %p383;
	and.b32  	%r1611, %r2145, 128;
	setp.eq.s32 	%p384, %r1611, 0;
	selp.b16 	%rs171, -1, 1, %p384;
	and.b32  	%r1612, %r2143, 268435456;
	setp.eq.s32 	%p385, %r1612, 0;
	selp.b16 	%rs172, -1, 1, %p385;
	add.s16 	%rs173, %rs172, %rs171;
	setp.lt.s16 	%p386, %rs173, %rs170;
	selp.b32 	%r1613, 262144, 0, %p386;
	and.b32  	%r1614, %r2145, 262144;
	setp.eq.s32 	%p387, %r1614, 0;
	selp.b32 	%r1615, -1, 1, %p387;
	and.b32  	%r1616, %r2144, 4;
	setp.eq.s32 	%p388, %r1616, 0;
	selp.b32 	%r1617, -1, 1, %p388;
	add.s32 	%r1618, %r1617, %r1615;
	and.b32  	%r1619, %r2144, 64;
	setp.eq.s32 	%p389, %r1619, 0;
	selp.b32 	%r1620, -1, 1, %p389;
	add.s32 	%r1621, %r1618, %r1620;
	setp.gt.s32 	%p390, %r1621, 1;
	selp.b32 	%r1622, 524288, 0, %p390;
	and.b32  	%r1623, %r2145, 8192;
	setp.eq.s32 	%p391, %r1623, 0;
	selp.b32 	%r1624, -1, 1, %p391;
	and.b32  	%r1625, %r2145, 33554432;
	setp.eq.s32 	%p392, %r1625, 0;
	selp.b32 	%r1626, -1, 1, %p392;
	and.b32  	%r1627, %r2144, 2;
	and.b32  	%r1628, %r2144, 32;
	setp.eq.s32 	%p393, %r1628, 0;
	selp.b32 	%r1629, 1, -1, %p393;
	and.b32  	%r1630, %r2144, 2048;
	setp.eq.s32 	%p394, %r1630, 0;
	selp.b32 	%r1631, 1, -1, %p394;
	and.b32  	%r1632, %r2143, 262144;
	setp.eq.s32 	%p395, %r1632, 0;
	selp.b32 	%r1633, -1, 1, %p395;
	add.s32 	%r1634, %r1627, -1;
	add.s32 	%r1635, %r1634, %r1626;
	add.s32 	%r1636, %r1635, %r1624;
	add.s32 	%r1637, %r1636, %r1629;
	add.s32 	%r1638, %r1637, %r1631;
	add.s32 	%r1639, %r1638, %r1633;
	setp.gt.s32 	%p396, %r1639, 1;
	selp.b32 	%r1640, 1048576, 0, %p396;
	and.b32  	%r1641, %r2145, 1048576;
	setp.eq.s32 	%p397, %r1641, 0;
	selp.b32 	%r1642, -2, 2, %p397;
	add.s32 	%r1643, %r1615, %r1642;
	and.b32  	%r1644, %r2143, 4096;
	setp.eq.s32 	%p398, %r1644, 0;
	selp.b32 	%r1645, 1, -1, %p398;
	setp.gt.s32 	%p399, %r2143, -1;
	selp.b32 	%r1646, -1, 1, %p399;
	add.s32 	%r1647, %r1643, %r1646;
	add.s32 	%r1648, %r1647, %r1645;
	setp.gt.s32 	%p400, %r1648, 2;
	selp.b32 	%r1649, 2097152, 0, %p400;
	selp.b16 	%rs174, -1, 1, %p391;
	add.s16 	%rs175, %rs174, %rs167;
	setp.gt.s16 	%p401, %rs175, 1;
	selp.b32 	%r1650, 4194304, 0, %p401;
	and.b32  	%r1651, %r2145, 524288;
	setp.eq.s32 	%p402, %r1651, 0;
	selp.b16 	%rs176, -1, 1, %p402;
	and.b32  	%r1652, %r2145, 8388608;
	setp.eq.s32 	%p403, %r1652, 0;
	selp.b16 	%rs177, -1, 1, %p403;
	add.s16 	%rs178, %rs176, %rs177;
	setp.gt.s16 	%p404, %rs178, 1;
	selp.b32 	%r1653, 16777216, 0, %p404;
	selp.b16 	%rs179, 1, -1, %p394;
	and.b32  	%r1654, %r2145, 32;
	setp.eq.s32 	%p405, %r1654, 0;
	selp.b16 	%rs180, -1, 1, %p405;
	add.s16 	%rs181, %rs180, %rs179;
	setp.gt.s16 	%p406, %rs181, 1;
	selp.b32 	%r1655, 67108864, 0, %p406;
	shl.b32 	%r1656, %r2145, 21;
	and.b32  	%r1657, %r1656, 268435456;
	and.b32  	%r1658, %r2145, 16777216;
	setp.eq.s32 	%p407, %r1658, 0;
	and.b32  	%r1659, %r2145, 134217728;
	setp.eq.s32 	%p408, %r1659, 0;
	selp.b32 	%r1660, -1, 1, %p408;
	selp.b32 	%r1661, -2, 0, %p407;
	add.s32 	%r1662, %r1661, %r1627;
	add.s32 	%r1663, %r1662, %r1626;
	add.s32 	%r1664, %r1663, %r1660;
	setp.lt.s32 	%p409, %r1664, 2;
	selp.b32 	%r1665, 536870912, 0, %p409;
	and.b32  	%r1666, %r2145, 1073741824;
	setp.eq.s32 	%p410, %r1666, 0;
	selp.b32 	%r1667, -1, 1, %p410;
	selp.b32 	%r1668, -1, 1, %p394;
	add.s32 	%r1669, %r1668, %r1667;
	and.b32  	%r1670, %r1669, -2147483648;
	or.b32  	%r1671, %r1598, %r1601;
	or.b32  	%r1672, %r1671, %r1604;
	or.b32  	%r1673, %r1672, %r1606;
	or.b32  	%r1674, %r1673, %r1609;
	or.b32  	%r1675, %r1674, %r1613;
	or.b32  	%r1676, %r1675, %r1622;
	or.b32  	%r1677, %r1676, %r1640;
	or.b32  	%r1678, %r1677, %r1649;
	or.b32  	%r1679, %r1678, %r1650;
	or.b32  	%r1680, %r1679, %r1653;
	or.b32  	%r1681, %r1680, %r1655;
	or.b32  	%r1682, %r1681, %r1657;
	or.b32  	%r1683, %r1682, %r1665;
	or.b32  	%r1684, %r1683, %r1670;
	xor.b32  	%r272, %r1684, 6144;
	and.b32  	%r1685, %r2145, 1024;
	setp.eq.s32 	%p411, %r1685, 0;
	selp.b32 	%r1686, 1, -1, %p411;
	and.b32  	%r1687, %r2145, 2097152;
	setp.eq.s32 	%p412, %r1687, 0;
	selp.b32 	%r1688, -1, 1, %p412;
	add.s32 	%r1689, %r1686, %r1688;
	and.b32  	%r1690, %r2143, 1048576;
	setp.eq.s32 	%p413, %r1690, 0;
	selp.b32 	%r1691, -1, 1, %p413;
	add.s32 	%r1692, %r1689, %r1691;
	setp.gt.s32 	%p414, %r1692, 1;
	selp.u32 	%r1693, 1, 0, %p414;
	and.b32  	%r1694, %r2145, 32768;
	setp.eq.s32 	%p415, %r1694, 0;
	selp.b32 	%r1695, 1, -1, %p415;
	selp.b32 	%r1696, 1, -1, %p392;
	add.s32 	%r1697, %r1695, %r1696;
	and.b32  	%r1698, %r2144, 1024;
	setp.eq.s32 	%p416, %r1698, 0;
	selp.b32 	%r1699, 1, -1, %p416;
	add.s32 	%r1700, %r1697, %r1699;
	and.b32  	%r1701, %r2143, 256;
	setp.eq.s32 	%p417, %r1701, 0;
	selp.b32 	%r1702, -1, 1, %p417;
	add.s32 	%r1703, %r1700, %r1702;
	setp.lt.s32 	%p418, %r1703, -2;
	selp.b32 	%r1704, 2, 0, %p418;
	or.b32  	%r1705, %r1704, %r1693;
	selp.b32 	%r1706, -1, 1, %p377;
	add.s32 	%r1707, %r1634, %r1706;
	and.b32  	%r1708, %r2144, 16;
	setp.eq.s32 	%p419, %r1708, 0;
	selp.b32 	%r1709, -2, 2, %p419;
	selp.b32 	%r1710, -1, 1, %p393;
	add.s32 	%r1711, %r1709, %r1710;
	add.s32 	%r1712, %r1707, %r1620;
	add.s32 	%r1713, %r1711, %r1668;
	and.b32  	%r1714, %r2143, 32;
	setp.eq.s32 	%p420, %r1714, 0;
	selp.b32 	%r1715, -1, 1, %p420;
	add.s32 	%r1716, %r1713, %r1715;
	setp.lt.s32 	%p421, %r1712, %r1716;
	selp.b32 	%r1717, 0, 4, %p421;
	or.b32  	%r1718, %r1717, %r1705;
	selp.b32 	%r1719, 31, 1, %p377;
	selp.b32 	%r1720, 31, 1, %p371;
	add.s32 	%r1721, %r1720, %r1719;
	and.b32  	%r1722, %r1721, 16;
	or.b32  	%r1723, %r1722, %r1718;
	shr.u32 	%r1724, %r2143, 7;
	and.b32  	%r1725, %r1724, 1;
	setp.eq.b32 	%p422, %r1725, 1;
	selp.b32 	%r1726, 32, 0, %p377;
	selp.b32 	%r1727, %r1726, 0, %p422;
	and.b32  	%r1728, %r2145, 256;
	setp.eq.s32 	%p423, %r1728, 0;
	selp.b32 	%r1729, -1, 1, %p423;
	and.b32  	%r1730, %r2144, 128;
	setp.eq.s32 	%p424, %r1730, 0;
	selp.b32 	%r1731, 1, -1, %p424;
	and.b32  	%r1732, %r2145, 64;
	setp.eq.s32 	%p425, %r1732, 0;
	selp.b32 	%r1733, 1, -1, %p425;
	and.b32  	%r1734, %r2144, 256;
	setp.eq.s32 	%p426, %r1734, 0;
	selp.b32 	%r1735, -1, 1, %p426;
	add.s32 	%r1736, %r1731, %r1729;
	add.s32 	%r1737, %r1736, %r1733;
	add.s32 	%r1738, %r1737, %r1735;
	setp.lt.s32 	%p427, %r1738, -1;
	selp.b32 	%r1739, 64, 0, %p427;
	selp.b32 	%r1740, -1, 1, %p403;
	add.s32 	%r1741, %r1688, %r1740;
	selp.b32 	%r1742, 1, -1, %p388;
	add.s32 	%r1743, %r1741, %r1742;
	and.b32  	%r1744, %r2144, 131072;
	setp.eq.s32 	%p428, %r1744, 0;
	selp.b32 	%r1745, -1, 1, %p428;
	add.s32 	%r1746, %r1743, %r1745;
	and.b32  	%r1747, %r2143, 64;
	setp.eq.s32 	%p429, %r1747, 0;
	selp.b32 	%r1748, -1, 1, %p429;
	add.s32 	%r1749, %r1746, %r1748;
	add.s32 	%r1750, %r1749, %r1691;
	selp.b32 	%r1751, -1, 1, %p405;
	add.s32 	%r1752, %r1750, %r1751;
	setp.gt.s32 	%p430, %r1752, 2;
	selp.b32 	%r1753, 128, 0, %p430;
	and.b32  	%r1754, %r2145, 4194304;
	setp.eq.s32 	%p431, %r1754, 0;
	selp.b32 	%r1755, 1, -1, %p431;
	selp.b32 	%r1756, 1, -1, %p403;
	add.s32 	%r1757, %r1755, %r1756;
	selp.b32 	%r1758, 1, -1, %p407;
	add.s32 	%r1759, %r1757, %r1758;
	add.s32 	%r1760, %r1759, %r1696;
	add.s32 	%r1761, %r1760, %r1617;
	add.s32 	%r1762, %r1761, %r1668;
	add.s32 	%r1763, %r1762, %r1702;
	setp.gt.s32 	%p432, %r1763, 0;
	selp.b32 	%r1764, 512, 0, %p432;
	shl.b32 	%r1765, %r2144, 1;
	and.b32  	%r1766, %r1765, 1024;
	and.b32  	%r1767, %r2144, 4096;
	setp.eq.s32 	%p433, %r1767, 0;
	selp.b32 	%r1768, 1, -1, %p433;
	and.b32  	%r1769, %r2144, 268435456;
	setp.eq.s32 	%p434, %r1769, 0;
	selp.b32 	%r1770, 1, -1, %p434;
	and.b32  	%r1771, %r2143, 16777216;
	setp.eq.s32 	%p435, %r1771, 0;
	selp.b32 	%r1772, -1, 1, %p435;
	add.s32 	%r1773, %r1617, %r1768;
	add.s32 	%r1774, %r1773, %r1770;
	add.s32 	%r1775, %r1774, %r1772;
	setp.gt.s32 	%p436, %r1775, 0;
	selp.b32 	%r1776, 2048, 0, %p436;
	and.b32  	%r1777, %r2144, 8192;
	setp.eq.s32 	%p437, %r1777, 0;
	selp.b32 	%r1778, 1, -1, %p437;
	and.b32  	%r1779, %r2144, 16384;
	setp.eq.s32 	%p438, %r1779, 0;
	selp.b32 	%r1780, 1, -1, %p438;
	selp.b32 	%r1781, -2, 2, %p412;
	add.s32 	%r1782, %r1781, %r1778;
	add.s32 	%r1783, %r1782, %r1631;
	add.s32 	%r1784, %r1783, %r1780;
	setp.gt.s32 	%p439, %r1784, 1;
	selp.b32 	%r1785, 4096, 0, %p439;
	and.b32  	%r1786, %r2143, 16;
	setp.eq.s32 	%p440, %r1786, 0;
	selp.b32 	%r1787, -1, 1, %p440;
	add.s32 	%r1788, %r1668, %r1742;
	add.s32 	%r1789, %r1788, %r1768;
	add.s32 	%r1790, %r1789, %r1787;
	setp.gt.s32 	%p441, %r1790, 1;
	selp.b32 	%r1791, 8192, 0, %p441;
	selp.b32 	%r1792, -1, 1, %p431;
	selp.b32 	%r1793, -1, 1, %p407;
	add.s32 	%r1794, %r1792, %r1793;
	add.s32 	%r1795, %r1794, %r1626;
	add.s32 	%r1796, %r1795, %r1617;
	and.b32  	%r1797, %r1796, 16384;
	selp.b32 	%r1798, 65535, 1, %p394;
	selp.b32 	%r1799, 65535, 1, %p438;
	add.s32 	%r1800, %r1798, %r1799;
	and.b32  	%r1801, %r1800, 32768;
	and.b32  	%r1802, %r2144, 524288;
	setp.eq.s32 	%p442, %r1802, 0;
	selp.b32 	%r1803, -1, 1, %p442;
	and.b32  	%r1804, %r2144, 1048576;
	setp.eq.s32 	%p443, %r1804, 0;
	selp.b32 	%r1805, -1, 1, %p443;
	add.s32 	%r1806, %r1803, %r1805;
	and.b32  	%r1807, %r2144, 2097152;
	setp.eq.s32 	%p444, %r1807, 0;
	selp.b32 	%r1808, -1, 1, %p444;
	add.s32 	%r1809, %r1806, %r1808;
	and.b32  	%r1810, %r2144, 4194304;
	setp.eq.s32 	%p445, %r1810, 0;
	selp.b32 	%r1811, -1, 1, %p445;
	add.s32 	%r1812, %r1809, %r1811;
	selp.b32 	%r1813, -1, 1, %p434;
	add.s32 	%r1814, %r1812, %r1813;
	setp.gt.s32 	%p446, %r1814, 0;
	selp.b32 	%r1815, 0, 65536, %p446;
	and.b32  	%r1816, %r2144, 65536;
	setp.eq.s32 	%p447, %r1816, 0;
	selp.b32 	%r1817, -2, 2, %p447;
	add.s32 	%r1818, %r1806, %r1817;
	setp.lt.s32 	%p448, %r1818, %r1745;
	selp.b32 	%r1819, 131072, 0, %p448;
	selp.b32 	%r1820, 1, -1, %p447;
	and.b32  	%r1821, %r2144, 16777216;
	setp.eq.s32 	%p449, %r1821, 0;
	selp.b32 	%r1822, 1, -1, %p449;
	and.b32  	%r1823, %r2144, 67108864;
	setp.eq.s32 	%p450, %r1823, 0;
	selp.b32 	%r1824, 1, -1, %p450;
	and.b32  	%r1825, %r2144, 134217728;
	setp.eq.s32 	%p451, %r1825, 0;
	selp.b32 	%r1826, 1, -1, %p451;
	and.b32  	%r1827, %r2143, 65536;
	setp.eq.s32 	%p452, %r1827, 0;
	selp.b32 	%r1828, -1, 1, %p452;
	and.b32  	%r1829, %r2143, 131072;
	setp.eq.s32 	%p453, %r1829, 0;
	selp.b32 	%r1830, -1, 1, %p453;
	add.s32 	%r1831, %r1803, %r1820;
	add.s32 	%r1832, %r1831, %r1822;
	add.s32 	%r1833, %r1832, %r1824;
	add.s32 	%r1834, %r1833, %r1826;
	add.s32 	%r1835, %r1834, %r1828;
	add.s32 	%r1836, %r1835, %r1830;
	setp.gt.s32 	%p454, %r1836, 1;
	selp.b32 	%r1837, 524288, 0, %p454;
	selp.b32 	%r1838, 2097151, 1, %p394;
	and.b32  	%r1839, %r2144, 8388608;
	setp.eq.s32 	%p455, %r1839, 0;
	selp.b32 	%r1840, 2097151, 1, %p455;
	add.s32 	%r1841, %r1838, %r1840;
	selp.b32 	%r1842, 2097151, 1, %p449;
	add.s32 	%r1843, %r1841, %r1842;
	selp.b32 	%r1844, 2097151, 1, %p450;
	add.s32 	%r1845, %r1843, %r1844;
	selp.b32 	%r1846, 2097151, 1, %p451;
	add.s32 	%r1847, %r1845, %r1846;
	and.b32  	%r1848, %r1847, 1048576;
	and.b32  	%r1849, %r2145, 536870912;
	setp.eq.s32 	%p456, %r1849, 0;
	selp.b32 	%r1850, 1, -1, %p456;
	and.b32  	%r1851, %r2143, 1;
	setp.eq.b32 	%p457, %r1851, 1;
	selp.b32 	%r1852, -1, 1, %p457;
	selp.b32 	%r1853, 1, -1, %p420;
	add.s32 	%r1854, %r1850, %r1688;
	add.s32 	%r1855, %r1854, %r1850;
	add.s32 	%r1856, %r1855, %r1620;
	add.s32 	%r1857, %r1856, %r1824;
	add.s32 	%r1858, %r1857, %r1826;
	add.s32 	%r1859, %r1858, %r1852;
	add.s32 	%r1860, %r1859, %r1853;
	add.s32 	%r1861, %r1860, %r1748;
	add.s32 	%r1862, %r1861, %r1691;
	add.s32 	%r1863, %r1862, %r1751;
	setp.gt.s32 	%p458, %r1863, 1;
	selp.b32 	%r1864, 2097152, 0, %p458;
	selp.b32 	%r1865, 1, -1, %p442;
	add.s32 	%r1866, %r1745, %r1820;
	add.s32 	%r1867, %r1866, %r1865;
	add.s32 	%r1868, %r1867, %r1824;
	add.s32 	%r1869, %r1868, %r1826;
	setp.gt.s32 	%p459, %r1869, 1;
	selp.b32 	%r1870, 4194304, 0, %p459;
	selp.b16 	%rs182, -1, 1, %p442;
	selp.b16 	%rs183, -1, 1, %p443;
	add.s16 	%rs184, %rs182, %rs183;
	selp.b16 	%rs185, -1, 1, %p449;
	setp.lt.s16 	%p460, %rs184, %rs185;
	selp.b32 	%r1871, 8388608, 0, %p460;
	selp.b16 	%rs186, 1, -1, %p455;
	add.s16 	%rs187, %rs186, %rs183;
	setp.gt.s16 	%p461, %rs187, 1;
	selp.b32 	%r1872, 16777216, 0, %p461;
	selp.b32 	%r1873, 1, -1, %p455;
	add.s32 	%r1874, %r1806, %r1873;
	selp.b32 	%r1875, -1, 1, %p449;
	add.s32 	%r1876, %r1874, %r1875;
	and.b32  	%r1877, %r2144, 33554432;
	setp.eq.s32 	%p462, %r1877, 0;
	selp.b32 	%r1878, -1, 1, %p462;
	add.s32 	%r1879, %r1876, %r1878;
	setp.gt.s32 	%p463, %r1879, 1;
	selp.b32 	%r1880, 33554432, 0, %p463;
	selp.b32 	%r1881, 1, -1, %p389;
	add.s32 	%r1882, %r1881, %r1696;
	selp.b32 	%r1883, 1, -1, %p443;
	selp.b32 	%r1884, 1, -1, %p444;
	add.s32 	%r1885, %r1882, %r1617;
	add.s32 	%r1886, %r1885, %r1865;
	add.s32 	%r1887, %r1886, %r1883;
	add.s32 	%r1888, %r1887, %r1884;
	setp.gt.s32 	%p464, %r1888, 1;
	selp.b32 	%r1889, 67108864, 0, %p464;
	add.s32 	%r1890, %r1885, %r1668;
	add.s32 	%r1891, %r1890, -1;
	selp.b32 	%r1892, -1, 1, %p381;
	setp.gt.s32 	%p465, %r1891, %r1892;
	selp.b32 	%r1893, 134217728, 0, %p465;
	selp.b16 	%rs188, -1, 1, %p392;
	selp.b16 	%rs189, -1, 1, %p394;
	add.s16 	%rs190, %rs189, %rs188;
	and.b32  	%r1894, %r2144, 262144;
	setp.eq.s32 	%p466, %r1894, 0;
	selp.b16 	%rs191, -1, 1, %p466;
	and.b32  	%r1895, %r2143, 8388608;
	setp.eq.s32 	%p467, %r1895, 0;
	selp.b16 	%rs192, -1, 1, %p467;
	add.s16 	%rs193, %rs192, %rs191;
	setp.gt.s16 	%p468, %rs190, %rs193;
	selp.b32 	%r1896, 268435456, 0, %p468;
	and.b32  	%r1897, %r2145, 8;
	setp.eq.s32 	%p469, %r1897, 0;
	selp.b16 	%rs194, -1, 1, %p469;
	selp.b16 	%rs195, -1, 1, %p423;
	add.s16 	%rs196, %rs194, %rs195;
	setp.gt.s16 	%p470, %rs196, 1;
	or.b32  	%r1898, %r1727, %r1723;
	or.b32  	%r1899, %r1739, %r1898;
	or.b32  	%r1900, %r1753, %r1899;
	or.b32  	%r1901, %r1764, %r1900;
	or.b32  	%r1902, %r1901, %r1766;
	or.b32  	%r1903, %r1902, %r1776;
	or.b32  	%r1904, %r1903, %r1785;
	or.b32  	%r1905, %r1904, %r1791;
	or.b32  	%r1906, %r1905, %r1797;
	or.b32  	%r1907, %r1906, %r1801;
	or.b32  	%r1908, %r1907, %r1815;
	or.b32  	%r1909, %r1908, %r1819;
	or.b32  	%r1910, %r1909, %r1837;
	or.b32  	%r1911, %r1910, %r1848;
	or.b32  	%r1912, %r1911, %r1864;
	or.b32  	%r1913, %r1912, %r1870;
	or.b32  	%r1914, %r1913, %r1871;
	or.b32  	%r1915, %r1914, %r1872;
	or.b32  	%r1916, %r1915, %r1880;
	or.b32  	%r1917, %r1916, %r1889;
	or.b32  	%r1918, %r1917, %r1893;
	or.b32  	%r1919, %r1918, %r1896;
	selp.b32 	%r1920, 536870912, 0, %p470;
	or.b32  	%r273, %r1919, %r1920;
	xor.b32  	%r274, %r273, 1024;
	shr.u32 	%r1921, %r2145, 20;
	and.b32  	%r1922, %r1921, 32;
	selp.b16 	%rs197, -1, 1, %p440;
	add.s16 	%rs198, %rs197, %rs177;
	setp.gt.s16 	%p471, %rs198, 1;
	selp.b32 	%r1923, 64, 0, %p471;
	or.b32  	%r1924, %r1922, %r1923;
	and.b32  	%r1925, %r2144, 8;
	setp.eq.s32 	%p472, %r1925, 0;
	selp.b16 	%rs199, -1, 1, %p472;
	and.b32  	%r1926, %r2143, 524288;
	setp.eq.s32 	%p473, %r1926, 0;
	selp.b16 	%rs200, -1, 1, %p473;
	add.s16 	%rs201, %rs200, %rs199;
	setp.lt.s16 	%p474, %rs201, -1;
	selp.b32 	%r1927, 128, 0, %p474;
	or.b32  	%r1928, %r1924, %r1927;
	and.b32  	%r1929, %r2145, 2;
	and.b32  	%r1930, %r2145, 2048;
	setp.eq.s32 	%p475, %r1930, 0;
	selp.b32 	%r1931, -1, 1, %p475;
	selp.b32 	%r1932, -1, 1, %p467;
	sub.s32 	%r1933, %r1931, %r1929;
	add.s32 	%r1934, %r1933, %r1617;
	add.s32 	%r1935, %r1932, %r1934;
	add.s32 	%r1936, %r1935, 1;
	setp.gt.s32 	%p476, %r1936, 0;
	selp.b32 	%r1937, 256, 0, %p476;
	selp.b32 	%r1938, -1, 1, %p437;
	and.b32  	%r1939, %r2144, 32768;
	setp.eq.s32 	%p477, %r1939, 0;
	selp.b32 	%r1940, 1, -1, %p477;
	and.b32  	%r1941, %r2143, 4;
	setp.eq.s32 	%p478, %r1941, 0;
	selp.b32 	%r1942, -1, 1, %p478;
	and.b32  	%r1943, %r2143, 8;
	setp.eq.s32 	%p479, %r1943, 0;
	selp.b32 	%r1944, -1, 1, %p479;
	add.s32 	%r1945, %r1768, %r1696;
	add.s32 	%r1946, %r1945, %r1668;
	add.s32 	%r1947, %r1946, %r1940;
	add.s32 	%r1948, %r1947, %r1938;
	add.s32 	%r1949, %r1948, %r1942;
	add.s32 	%r1950, %r1949, %r1944;
	setp.gt.s32 	%p480, %r1950, 1;
	selp.b32 	%r1951, 512, 0, %p480;
	selp.b16 	%rs202, -1, 1, %p478;
	and.b32  	%r1952, %r2143, 1024;
	setp.eq.s32 	%p481, %r1952, 0;
	selp.b16 	%rs203, -1, 1, %p481;
	add.s16 	%rs204, %rs202, %rs203;
	setp.gt.s16 	%p482, %rs204, 1;
	selp.b32 	%r1953, 2048, 0, %p482;
	and.b32  	%r1954, %r2144, 1;
	setp.eq.b32 	%p483, %r1954, 1;
	selp.b32 	%r1955, 1, -1, %p483;
	add.s32 	%r1956, %r1955, %r1688;
	add.s32 	%r1957, %r1956, %r1646;
	setp.lt.s32 	%p484, %r1957, 2;
	selp.b32 	%r1958, 4096, 0, %p484;
	add.s32 	%r1959, %r1617, %r1626;
	add.s32 	%r1960, %r1959, %r1620;
	setp.gt.s32 	%p485, %r1960, 2;
	selp.b32 	%r1961, 8192, 0, %p485;
	and.b32  	%r1962, %r2145, 4096;
	setp.eq.s32 	%p486, %r1962, 0;
	selp.b32 	%r1963, -1, 1, %p486;
	and.b32  	%r1964, %r2143, 134217728;
	setp.eq.s32 	%p487, %r1964, 0;
	selp.b32 	%r1965, 1, -1, %p487;
	add.s32 	%r1966, %r1963, %r1688;
	add.s32 	%r1967, %r1960, %r1966;
	add.s32 	%r1968, %r1967, %r1631;
	add.s32 	%r1969, %r1965, %r1968;
	add.s32 	%r1970, %r1969, 1;
	setp.gt.s32 	%p488, %r1970, 5;
	selp.b32 	%r1971, 16384, 0, %p488;
	selp.b16 	%rs205, -1, 1, %p388;
	selp.b16 	%rs206, -1, 1, %p389;
	add.s16 	%rs207, %rs205, %rs206;
	setp.gt.s16 	%p489, %rs207, 1;
	selp.b32 	%r1972, 32768, 0, %p489;
	add.s32 	%r1973, %r1620, %r1688;
	selp.b32 	%r1974, -1, 1, %p451;
	add.s32 	%r1975, %r1973, %r1974;
	setp.gt.s32 	%p490, %r1975, 1;
	selp.b32 	%r1976, 524288, 0, %p490;
	setp.gt.s32 	%p491, %r2145, -1;
	selp.b16 	%rs208, -1, 1, %p491;
	selp.b16 	%rs209, 1, -1, %p395;
	add.s16 	%rs210, %rs209, %rs208;
	setp.gt.s16 	%p492, %rs210, 1;
	selp.b32 	%r1977, 1048576, 0, %p492;
	shl.b32 	%r1978, %r2144, 15;
	and.b32  	%r1979, %r1978, 2097152;
	setp.eq.s32 	%p493, %r1627, 0;
	selp.b16 	%rs211, -1, 1, %p493;
	add.s16 	%rs212, %rs211, %rs176;
	setp.gt.s16 	%p494, %rs212, 1;
	selp.b32 	%r1980, 4194304, 0, %p494;
	selp.b16 	%rs213, -1, 1, %p407;
	and.b32  	%r1981, %r2143, 4194304;
	setp.eq.s32 	%p495, %r1981, 0;
	selp.b16 	%rs214, -1, 1, %p495;
	add.s16 	%rs215, %rs214, %rs213;
	setp.gt.s16 	%p496, %rs215, 1;
	selp.b32 	%r1982, 67108864, 0, %p496;
	shl.b32 	%r1983, %r2143, 1;
	and.b32  	%r1984, %r1983, 134217728;
	and.b32  	%r1985, %r2144, 536870912;
	setp.eq.s32 	%p497, %r1985, 0;
	selp.b32 	%r1986, -1, 1, %p497;
	add.s32 	%r1987, %r1854, %r1631;
	add.s32 	%r1988, %r1987, %r1986;
	setp.gt.s32 	%p498, %r1988, 2;
	or.b32  	%r1989, %r1928, %r1937;
	or.b32  	%r1990, %r1989, %r1951;
	or.b32  	%r1991, %r1990, %r1953;
	or.b32  	%r1992, %r1991, %r1958;
	or.b32  	%r1993, %r1992, %r1961;
	or.b32  	%r1994, %r1993, %r1971;
	or.b32  	%r1995, %r1994, %r1972;
	or.b32  	%r1996, %r1995, %r1976;
	or.b32  	%r1997, %r1996, %r1977;
	or.b32  	%r1998, %r1997, %r1979;
	or.b32  	%r1999, %r1998, %r1980;
	or.b32  	%r2000, %r1999, %r1982;
	or.b32  	%r2001, %r2000, %r1984;
	selp.b32 	%r2002, -2147483648, 0, %p498;
	or.b32  	%r275, %r2001, %r2002;
	xor.b32  	%r2143, %r275, 136314912;
	add.s32 	%r2146, %r271, 1;
	setp.ne.s32 	%p499, %r261, %r1684;
	mov.u32 	%r2144, %r274;
	mov.u32 	%r2145, %r272;
	@%p499 bra 	$L__BB0_54;
	setp.ne.s32 	%p500, %r258, %r273;
	setp.ne.s32 	%p501, %r265, %r275;
	or.pred  	%p502, %p500, %p501;
	@%p502 bra 	$L__BB0_54;
	ld.param.u64 	%rd25, [_Z13findAttractorPjS_S_j_param_2];
	ld.param.u64 	%rd24, [_Z13findAttractorPjS_S_j_param_1];
	ld.param.u64 	%rd23, [_Z13findAttractorPjS_S_j_param_0];
	cvta.to.global.u64 	%rd11, %rd24;
	mul.wide.u32 	%rd12, %r2106, 4;
	add.s64 	%rd13, %rd11, %rd12;
	st.global.u32 	[%rd13], %r2142;
	cvta.to.global.u64 	%rd14, %rd25;
	add.s64 	%rd15, %rd14, %rd12;
	st.global.u32 	[%rd15], %r271;
	mul.lo.s32 	%r2003, %r2106, 3;
	cvta.to.global.u64 	%rd16, %rd23;
	mul.wide.u32 	%rd17, %r2003, 4;
	add.s64 	%rd18, %rd16, %rd17;
	st.global.u32 	[%rd18], %r272;
	add.s32 	%r2004, %r2003, 1;
	mul.wide.u32 	%rd19, %r2004, 4;
	add.s64 	%rd20, %rd16, %rd19;
	st.global.u32 	[%rd20], %r274;
	add.s32 	%r2005, %r2003, 2;
	mul.wide.u32 	%rd21, %r2005, 4;
	add.s64 	%rd22, %rd16, %rd21;
	st.global.u32 	[%rd22], %r2143;
	shl.b32 	%r2006, %r2106, 1;
	sub.s32 	%r2106, %r2004, %r2006;
	setp.le.u32 	%p503, %r2106, %r2100;
	mov.u32 	%r2021, %r243;
	mov.u32 	%r2022, %r237;
	mov.u32 	%r2023, %r238;
	@%p503 bra 	$L__BB0_50;
$L__BB0_57:
	ret;
$L__BB0_58:
	cvt.u32.u16 	%r416, %rs216;
	and.b32  	%r417, %r416, 255;
	add.s32 	%r2118, %r2106, %r417;
	mov.b16 	%rs216, 0;
	mov.b32 	%r2117, 0;
$L__BB0_59:
	setp.eq.s32 	%p24, %r2117, 0;
	@%p24 bra 	$L__BB0_61;
	add.s32 	%r2100, %r2100, 1;
	add.s32 	%r2121, %r2118, 1;
	add.s32 	%r2120, %r2117, -1;
	bra.uni 	$L__BB0_62;
$L__BB0_61:
	cvt.u32.u16 	%r419, %rs216;
	and.b32  	%r420, %r419, 255;
	add.s32 	%r2121, %r2118, %r420;
	mov.b16 	%rs216, 0;
	mov.b32 	%r2120, 0;
$L__BB0_62:
	setp.eq.s32 	%p25, %r2120, 0;
	@%p25 bra 	$L__BB0_64;
	add.s32 	%r2100, %r2100, 1;
	add.s32 	%r2124, %r2121, 1;
	add.s32 	%r2123, %r2120, -1;
	bra.uni 	$L__BB0_65;
$L__BB0_64:
	cvt.u32.u16 	%r422, %rs216;
	and.b32  	%r423, %r422, 255;
	add.s32 	%r2124, %r2121, %r423;
	mov.b16 	%rs216, 0;
	mov.b32 	%r2123, 0;
$L__BB0_65:
	setp.eq.s32 	%p26, %r2123, 0;
	@%p26 bra 	$L__BB0_67;
	add.s32 	%r2100, %r2100, 1;
	add.s32 	%r2106, %r2124, 1;
	add.s32 	%r2103, %r2123, -1;
	bra.uni 	$L__BB0_68;
$L__BB0_67:
	cvt.u32.u16 	%r425, %rs216;
	and.b32  	%r426, %r425, 255;
	add.s32 	%r2106, %r2124, %r426;
	mov.b16 	%rs216, 0;
	mov.b32 	%r2103, 0;
$L__BB0_68:
	add.s32 	%r2113, %r2113, 4;
	setp.eq.s32 	%p27, %r2113, 0;
	@%p27 bra 	$L__BB0_42;
	bra.uni 	$L__BB0_40;

}


// ===== COMPILED SASS (sm_100) =====

	.target	sm_100

	.elftype	@"ET_EXEC"


//--------------------- .note.nv.tkinfo           --------------------------
	.section	.note.nv.tkinfo,"",@"SHT_NOTE"
	.sectionflags	@"SHF_NOTE_NV_TKINFO"
	.tkinfo
        /*0018*/ 	.word	0x00000002
        /*0030*/ 	.string	""
        /*0030*/ 	.string	"ptxas"
        /*0030*/ 	.string	"Cuda compilation tools, release 13.0, V13.0.88"
        /*0030*/ 	.string	"Build cuda_13.0.r13.0/compiler.36424714_0"
        /*0030*/ 	.string	"-arch sm_100 -m 64 "



//--------------------- .note.nv.cuinfo           --------------------------
	.section	.note.nv.cuinfo,"",@"SHT_NOTE"
	.sectionflags	@"SHF_NOTE_NV_CUINFO"
        /*0018*/ 	.short	0x0002
        /*001a*/ 	.short	0x0064
        /*001c*/ 	.short	0x0082
	.zero		2


//--------------------- .nv.info                  --------------------------
	.section	.nv.info,"",@"SHT_CUDA_INFO"
	.align	4


	//----- nvinfo : EIATTR_REGCOUNT
	.align		4
        /*0000*/ 	.byte	0x04, 0x2f
        /*0002*/ 	.short	(.L_10 - .L_9)
	.align		4
.L_9:
        /*0004*/ 	.word	index@(_Z13findAttractorPjS_S_j)
        /*0008*/ 	.word	0x00000048


	//----- nvinfo : EIATTR_FRAME_SIZE
	.align		4
.L_10:
        /*000c*/ 	.byte	0x04, 0x11
        /*000e*/ 	.short	(.L_12 - .L_11)
	.align		4
.L_11:
        /*0010*/ 	.word	index@(_Z13findAttractorPjS_S_j)
        /*0014*/ 	.word	0x00000000


	//----- nvinfo : EIATTR_MIN_STACK_SIZE
	.align		4
.L_12:
        /*0018*/ 	.byte	0x04, 0x12
        /*001a*/ 	.short	(.L_14 - .L_13)
	.align		4
.L_13:
        /*001c*/ 	.word	index@(_Z13findAttractorPjS_S_j)
        /*0020*/ 	.word	0x00000000
.L_14:


//--------------------- .nv.compat                --------------------------
	.section	.nv.compat,"",@"SHT_CUDA_COMPAT_INFO"
	.align	4
        /*0000*/ 	.byte	0x02, 0x09, 0x00, 0x00, 0x02, 0x02, 0x01, 0x00, 0x02, 0x05, 0x05, 0x00, 0x03, 0x07, 0x01, 0x01
        /*0010*/ 	.byte	0x02, 0x03, 0x00, 0x00, 0x02, 0x06, 0x01, 0x00, 0x04, 0x0b, 0x08, 0x00, 0x09, 0x00, 0x00, 0x00
        /*0020*/ 	.byte	0x00, 0x00, 0x00, 0x00


//--------------------- .nv.info._Z13findAttractorPjS_S_j --------------------------
	.section	.nv.info._Z13findAttractorPjS_S_j,"",@"SHT_CUDA_INFO"
	.sectionflags	@""
	.align	4


	//----- nvinfo : EIATTR_CUDA_API_VERSION
	.align		4
        /*0000*/ 	.byte	0x04, 0x37
        /*0002*/ 	.short	(.L_16 - .L_15)
.L_15:
        /*0004*/ 	.word	0x00000082


	//----- nvinfo : EIATTR_KPARAM_INFO
	.align		4
.L_16:
        /*0008*/ 	.byte	0x04, 0x17
        /*000a*/ 	.short	(.L_18 - .L_17)
.L_17:
        /*000c*/ 	.word	0x00000000
        /*0010*/ 	.short	0x0003
        /*0012*/ 	.short	0x0018
        /*0014*/ 	.byte	0x00, 0xf0, 0x11, 0x00


	//----- nvinfo : EIATTR_KPARAM_INFO
	.align		4
.L_18:
        /*0018*/ 	.byte	0x04, 0x17
        /*001a*/ 	.short	(.L_20 - .L_19)
.L_19:
        /*001c*/ 	.word	0x00000000
        /*0020*/ 	.short	0x0002
        /*0022*/ 	.short	0x0010
        /*0024*/ 	.byte	0x00, 0xf5, 0x21, 0x00


	//----- nvinfo : EIATTR_KPARAM_INFO
	.align		4
.L_20:
        /*0028*/ 	.byte	0x04, 0x17
        /*002a*/ 	.short	(.L_22 - .L_21)
.L_21:
        /*002c*/ 	.word	0x00000000
        /*0030*/ 	.short	0x0001
        /*0032*/ 	.short	0x0008
        /*0034*/ 	.byte	0x00, 0xf5, 0x21, 0x00


	//----- nvinfo : EIATTR_KPARAM_INFO
	.align		4
.L_22:
        /*0038*/ 	.byte	0x04, 0x17
        /*003a*/ 	.short	(.L_24 - .L_23)
.L_23:
        /*003c*/ 	.word	0x00000000
        /*0040*/ 	.short	0x0000
        /*0042*/ 	.short	0x0000
        /*0044*/ 	.byte	0x00, 0xf5, 0x21, 0x00


	//----- nvinfo : EIATTR_SPARSE_MMA_MASK
	.align		4
.L_24:
        /*0048*/ 	.byte	0x03, 0x50
        /*004a*/ 	.short	0x0000


	//----- nvinfo : EIATTR_MAXREG_COUNT
	.align		4
        /*004c*/ 	.byte	0x03, 0x1b
        /*004e*/ 	.short	0x00ff


	//----- nvinfo : EIATTR_MERCURY_ISA_VERSION
	.align		4
        /*0050*/ 	.byte	0x03, 0x5f
        /*0052*/ 	.short	0x0101


	//----- nvinfo : EIATTR_VRC_CTA_INIT_COUNT
	.align		4
        /*0054*/ 	.byte	0x02, 0x4a
	.zero		1
	.zero		1


	//----- nvinfo : EIATTR_EXIT_INSTR_OFFSETS
	.align		4
        /*0058*/ 	.byte	0x04, 0x1c
        /*005a*/ 	.short	(.L_26 - .L_25)


	//   ....[0]....
.L_25:
        /*005c*/ 	.word	0x00000dd0


	//   ....[1]....
        /*0060*/ 	.word	0x00001280


	//   ....[2]....
        /*0064*/ 	.word	0x000098f0


	//----- nvinfo : EIATTR_CRS_STACK_SIZE
	.align		4
.L_26:
        /*0068*/ 	.byte	0x04, 0x1e
        /*006a*/ 	.short	(.L_28 - .L_27)
.L_27:
        /*006c*/ 	.word	0x00000000


	//----- nvinfo : EIATTR_CBANK_PARAM_SIZE
	.align		4
.L_28:
        /*0070*/ 	.byte	0x03, 0x19
        /*0072*/ 	.short	0x001c


	//----- nvinfo : EIATTR_PARAM_CBANK
	.align		4
        /*0074*/ 	.byte	0x04, 0x0a
        /*0076*/ 	.short	(.L_30 - .L_29)
	.align		4
.L_29:
        /*0078*/ 	.word	index@(.nv.constant0._Z13findAttractorPjS_S_j)
        /*007c*/ 	.short	0x0380
        /*007e*/ 	.short	0x001c


	//----- nvinfo : EIATTR_SW_WAR
	.align		4
.L_30:
        /*0080*/ 	.byte	0x04, 0x36
        /*0082*/ 	.short	(.L_32 - .L_31)
.L_31:
        /*0084*/ 	.word	0x00000008
.L_32:


//--------------------- .nv.callgraph             --------------------------
	.section	.nv.callgraph,"",@"SHT_CUDA_CALLGRAPH"
	.align	4
	.sectionentsize	8
	.align		4
        /*0000*/ 	.word	0x00000000
	.align		4
        /*0004*/ 	.word	0xffffffff
	.align		4
        /*0008*/ 	.word	0x00000000
	.align		4
        /*000c*/ 	.word	0xfffffffe
	.align		4
        /*0010*/ 	.word	0x00000000
	.align		4
        /*0014*/ 	.word	0xfffffffd
	.align		4
        /*0018*/ 	.word	0x00000000
	.align		4
        /*001c*/ 	.word	0xfffffffc


//--------------------- .nv.constant4             --------------------------
	.section	.nv.constant4,"a",@progbits
	.align	8
	.align		8
.nv.constant4:
        /*0000*/ 	.dword	precalc_xorwow_matrix
	.align		8
        /*0008*/ 	.dword	precalc_xorwow_offset_matrix
	.align		8
        /*0010*/ 	.dword	mrg32k3aM1
	.align		8
        /*0018*/ 	.dword	mrg32k3aM2
	.align		8
        /*0020*/ 	.dword	mrg32k3aM1SubSeq
	.align		8
        /*0028*/ 	.dword	mrg32k3aM2SubSeq
	.align		8
        /*0030*/ 	.dword	mrg32k3aM1Seq
	.align		8
        /*0038*/ 	.dword	mrg32k3aM2Seq


//--------------------- .nv.constant3             --------------------------
	.section	.nv.constant3,"a",@progbits
	.align	8
.nv.constant3:
	.type		__cr_lgamma_table,@object
	.size		__cr_lgamma_table,(.L_8 - __cr_lgamma_table)
__cr_lgamma_table:
        /*0000*/ 	.byte	0x00, 0x00, 0x00, 0x00, 0x00, 0x00, 0x00, 0x00, 0x00, 0x00, 0x00, 0x00, 0x00, 0x00, 0x00, 0x00
        /*0010*/ 	.byte	0xef, 0x39, 0xfa, 0xfe, 0x42, 0x2e, 0xe6, 0x3f, 0x02, 0x20, 0x2a, 0xfa, 0x0b, 0xab, 0xfc, 0x3f
        /*0020*/ 	.byte	0xf9, 0x2c, 0x92, 0x7c, 0xa7, 0x6c, 0x09, 0x40, 0xc9, 0x79, 0x44, 0x3c, 0x64, 0x26, 0x13, 0x40
        /*0030*/ 	.byte	0xca, 0x01, 0xcf, 0x3a, 0x27, 0x51, 0x1a, 0x40, 0x30, 0xcc, 0x2d, 0xf3, 0xe1, 0x0c, 0x21, 0x40
        /*0040*/ 	.byte	0x0d, 0xb7, 0xfc, 0x82, 0x8e, 0x35, 0x25, 0x40
.L_8:


//--------------------- .text._Z13findAttractorPjS_S_j --------------------------
	.section	.text._Z13findAttractorPjS_S_j,"ax",@progbits
	.align	128
        .global         _Z13findAttractorPjS_S_j
        .type           _Z13findAttractorPjS_S_j,@function
        .size           _Z13findAttractorPjS_S_j,(.L_x_14 - _Z13findAttractorPjS_S_j)
        .other          _Z13findAttractorPjS_S_j,@"STO_CUDA_ENTRY STV_DEFAULT"
_Z13findAttractorPjS_S_j:
.text._Z13findAttractorPjS_S_j:
[----:B------:R-:W-:Y:S01]  /*0000*/  LDC R1, c[0x0][0x37c] ;  /* 0x0000df00ff017b82 */ /* 0x000fe20000000800 */
[----:B------:R-:W0:Y:S01]  /*0010*/  S2R R6, SR_CTAID.X ;  /* 0x0000000000067919 */ /* 0x000e220000002500 */
[----:B------:R-:W0:Y:S01]  /*0020*/  LDCU UR4, c[0x0][0x360] ;  /* 0x00006c00ff0477ac */ /* 0x000e220008000800 */
[----:B------:R-:W-:Y:S01]  /*0030*/  IMAD.MOV.U32 R0, RZ, RZ, RZ ;  /* 0x000000ffff007224 */ /* 0x000fe200078e00ff */
[----:B------:R-:W-:Y:S01]  /*0040*/  CS2R R8, SRZ ;  /* 0x0000000000087805 */ /* 0x000fe2000001ff00 */
[----:B------:R-:W0:Y:S01]  /*0050*/  S2R R3, SR_TID.X ;  /* 0x0000000000037919 */ /* 0x000e220000002100 */
[----:B------:R-:W-:Y:S01]  /*0060*/  IMAD.MOV.U32 R2, RZ, RZ, RZ ;  /* 0x000000ffff027224 */ /* 0x000fe200078e00ff */
[----:B------:R-:W1:Y:S01]  /*0070*/  LDCU.64 UR6, c[0x0][0x358] ;  /* 0x00006b00ff0677ac */ /* 0x000e620008000a00 */
[----:B------:R-:W-:Y:S02]  /*0080*/  IMAD.MOV.U32 R7, RZ, RZ, RZ ;  /* 0x000000ffff077224 */ /* 0x000fe400078e00ff */
[----:B------:R-:W-:-:S02]  /*0090*/  IMAD.MOV.U32 R40, RZ, RZ, RZ ;  /* 0x000000ffff287224 */ /* 0x000fc400078e00ff */
[----:B0-----:R-:W-:-:S05]  /*00a0*/  IMAD R6, R6, UR4, R3 ;  /* 0x0000000406067c24 */ /* 0x001fca000f8e0203 */
[----:B------:R-:W-:-:S05]  /*00b0*/  LOP3.LUT R10, R6, 0xaad26b49, RZ, 0x3c, !PT ;  /* 0xaad26b49060a7812 */ /* 0x000fca00078e3cff */
[----:B------:R-:W-:-:S04]  /*00c0*/  IMAD R10, R10, 0x4182bed5, RZ ;  /* 0x4182bed50a0a7824 */ /* 0x000fc800078e02ff */
[C---:B------:R-:W-:Y:S01]  /*00d0*/  VIADD R42, R10.reuse, 0x75bcd15 ;  /* 0x075bcd150a2a7836 */ /* 0x040fe20000000000 */
[C---:B------:R-:W-:Y:S01]  /*00e0*/  LOP3.LUT R44, R10.reuse, 0x159a55e5, RZ, 0x3c, !PT ;  /* 0x159a55e50a2c7812 */ /* 0x040fe200078e3cff */
[----:B-1----:R-:W-:-:S07]  /*00f0*/  VIADD R46, R10, 0x583f19 ;  /* 0x00583f190a2e7836 */ /* 0x002fce0000000000 */
.L_x_1:
[C---:B------:R-:W-:Y:S01]  /*0100*/  IMAD.SHL.U32 R4, R40.reuse, 0x4, RZ ;  /* 0x0000000428047824 */ /* 0x040fe200078e00ff */
[----:B------:R-:W-:Y:S01]  /*0110*/  UMOV UR4, URZ ;  /* 0x000000ff00047c82 */ /* 0x000fe20008000000 */
[----:B------:R-:W-:-:S03]  /*0120*/  IMAD.SHL.U32 R48, R40, 0x20, RZ ;  /* 0x0000002028307824 */ /* 0x000fc600078e00ff */
[C---:B------:R-:W-:Y:S02]  /*0130*/  ISETP.EQ.AND P1, PT, R4.reuse, RZ, PT ;  /* 0x000000ff0400720c */ /* 0x040fe40003f22270 */
[C---:B------:R-:W-:Y:S02]  /*0140*/  ISETP.EQ.AND P2, PT, R4.reuse, 0x4, PT ;  /* 0x000000040400780c */ /* 0x040fe40003f42270 */
[C---:B------:R-:W-:Y:S02]  /*0150*/  ISETP.EQ.AND P3, PT, R4.reuse, 0x8, PT ;  /* 0x000000080400780c */ /* 0x040fe40003f62270 */
[C---:B------:R-:W-:Y:S02]  /*0160*/  ISETP.EQ.AND P0, PT, R4.reuse, -0x4, PT ;  /* 0xfffffffc0400780c */ /* 0x040fe40003f02270 */
[----:B------:R-:W-:-:S05]  /*0170*/  ISETP.EQ.AND P0, PT, R4, 0xc, PT ;  /* 0x0000000c0400780c */ /* 0x000fca0003f02270 */
[----:B------:R-:W-:Y:S01]  /*0180*/  @P1 IMAD.MOV.U32 R3, RZ, RZ, R42 ;  /* 0x000000ffff031224 */ /* 0x000fe200078e002a */
[C---:B------:R-:W-:Y:S01]  /*0190*/  ISETP.EQ.AND P1, PT, R4.reuse, 0x10, PT ;  /* 0x000000100400780c */ /* 0x040fe20003f22270 */
[----:B------:R-:W-:Y:S01]  /*01a0*/  @P2 IMAD.MOV.U32 R3, RZ, RZ, R44 ;  /* 0x000000ffff032224 */ /* 0x000fe200078e002c */
[C---:B------:R-:W-:Y:S01]  /*01b0*/  ISETP.EQ.AND P2, PT, R4.reuse, 0x14, PT ;  /* 0x000000140400780c */ /* 0x040fe20003f42270 */
[----:B------:R-:W-:Y:S01]  /*01c0*/  @P3 IMAD.MOV.U32 R3, RZ, RZ, -0x75bd8fc ;  /* 0xf8a42704ff033424 */ /* 0x000fe200078e00ff */
[----:B------:R-:W-:-:S03]  /*01d0*/  ISETP.EQ.AND P3, PT, R4, 0x18, PT ;  /* 0x000000180400780c */ /* 0x000fc60003f62270 */
[----:B------:R-:W-:Y:S01]  /*01e0*/  @P0 IMAD.MOV.U32 R3, RZ, RZ, -0x23270784 ;  /* 0xdcd8f87cff030424 */ /* 0x000fe200078e00ff */
[----:B------:R-:W-:-:S05]  /*01f0*/  ISETP.EQ.AND P0, PT, R4, 0x1c, PT ;  /* 0x0000001c0400780c */ /* 0x000fca0003f02270 */
[----:B------:R-:W-:Y:S01]  /*0200*/  @P1 IMAD.MOV.U32 R3, RZ, RZ, R46 ;  /* 0x000000ffff031224 */ /* 0x000fe200078e002e */
[C---:B------:R-:W-:Y:S01]  /*0210*/  ISETP.EQ.AND P1, PT, R4.reuse, 0x20, PT ;  /* 0x000000200400780c */ /* 0x040fe20003f22270 */
[--C-:B------:R-:W-:Y:S01]  /*0220*/  @P2 IMAD.MOV.U32 R3, RZ, RZ, R0.reuse ;  /* 0x000000ffff032224 */ /* 0x100fe200078e0000 */
[C---:B------:R-:W-:Y:S01]  /*0230*/  ISETP.EQ.AND P2, PT, R4.reuse, 0x24, PT ;  /* 0x000000240400780c */ /* 0x040fe20003f42270 */
[----:B------:R-:W-:Y:S01]  /*0240*/  @P3 IMAD.MOV.U32 R3, RZ, RZ, R0 ;  /* 0x000000ffff033224 */ /* 0x000fe200078e0000 */
[----:B------:R-:W-:-:S03]  /*0250*/  ISETP.EQ.AND P3, PT, R4, 0x28, PT ;  /* 0x000000280400780c */ /* 0x000fc60003f62270 */
[----:B------:R-:W-:-:S06]  /*0260*/  @P0 IMAD.MOV.U32 R3, RZ, RZ, R0 ;  /* 0x000000ffff030224 */ /* 0x000fcc00078e0000 */
[--C-:B------:R-:W-:Y:S02]  /*0270*/  @P1 IMAD.MOV.U32 R3, RZ, RZ, R0.reuse ;  /* 0x000000ffff031224 */ /* 0x100fe400078e0000 */
[--C-:B------:R-:W-:Y:S02]  /*0280*/  @P2 IMAD.MOV.U32 R3, RZ, RZ, R0.reuse ;  /* 0x000000ffff032224 */ /* 0x100fe400078e0000 */
[----:B------:R-:W-:-:S07]  /*0290*/  @P3 IMAD.MOV.U32 R3, RZ, RZ, R0 ;  /* 0x000000ffff033224 */ /* 0x000fce00078e0000 */
.L_x_0:
[----:B------:R-:W0:Y:S01]  /*02a0*/  LDC.64 R4, c[0x4][0x8] ;  /* 0x01000200ff047b82 */ /* 0x000e220000000a00 */
[----:B------:R-:W-:Y:S01]  /*02b0*/  SHF.R.U32.HI R50, RZ, UR4, R3 ;  /* 0x00000004ff327c19 */ /* 0x000fe20008011603 */
[----:B------:R-:W-:-:S03]  /*02c0*/  VIADD R11, R48, UR4 ;  /* 0x00000004300b7c36 */ /* 0x000fc60008000000 */
[----:B------:R-:W-:Y:S01]  /*02d0*/  LOP3.LUT R12, R50, 0x1, RZ, 0xc0, !PT ;  /* 0x00000001320c7812 */ /* 0x000fe200078ec0ff */
[----:B------:R-:W-:-:S03]  /*02e0*/  IMAD R11, R11, 0x5, RZ ;  /* 0x000000050b0b7824 */ /* 0x000fc600078e02ff */
[----:B------:R-:W-:Y:S01]  /*02f0*/  ISETP.NE.U32.AND P0, PT, R12, 0x1, PT ;  /* 0x000000010c00780c */ /* 0x000fe20003f05070 */
[----:B0-----:R-:W-:-:S12]  /*0300*/  IMAD.WIDE.U32 R4, R11, 0x4, R4 ;  /* 0x000000040b047825 */ /* 0x001fd800078e0004 */
[----:B------:R-:W2:Y:S04]  /*0310*/  @!P0 LDG.E R12, desc[UR6][R4.64] ;  /* 0x00000006040c8981 */ /* 0x000ea8000c1e1900 */
[----:B------:R-:W3:Y:S04]  /*0320*/  @!P0 LDG.E R11, desc[UR6][R4.64+0x4] ;  /* 0x00000406040b8981 */ /* 0x000ee8000c1e1900 */
[----:B------:R-:W4:Y:S04]  /*0330*/  @!P0 LDG.E R14, desc[UR6][R4.64+0x8] ;  /* 0x00000806040e8981 */ /* 0x000f28000c1e1900 */
[----:B------:R-:W5:Y:S04]  /*0340*/  @!P0 LDG.E R13, desc[UR6][R4.64+0xc] ;  /* 0x00000c06040d8981 */ /* 0x000f68000c1e1900 */
[----:B------:R-:W5:Y:S01]  /*0350*/  @!P0 LDG.E R15, desc[UR6][R4.64+0x10] ;  /* 0x00001006040f8981 */ /* 0x000f62000c1e1900 */
[----:B------:R-:W-:-:S13]  /*0360*/  R2P PR, R50, 0x7e ;  /* 0x0000007e32007804 */ /* 0x000fda0000000000 */
[----:B------:R-:W5:Y:S04]  /*0370*/  @P1 LDG.E R17, desc[UR6][R4.64+0x24] ;  /* 0x0000240604111981 */ /* 0x000f68000c1e1900 */
        /* <DEDUP_REMOVED lines=23> */
[----:B------:R-:W5:Y:S01]  /*04f0*/  @P6 LDG.E R43, desc[UR6][R4.64+0x84] ;  /* 0x00008406042b6981 */ /* 0x000f62000c1e1900 */
[----:B--2---:R-:W-:-:S03]  /*0500*/  @!P0 LOP3.LUT R7, R7, R12, RZ, 0x3c, !PT ;  /* 0x0000000c07078212 */ /* 0x004fc600078e3cff */
[----:B------:R-:W2:Y:S01]  /*0510*/  @P1 LDG.E R12, desc[UR6][R4.64+0x14] ;  /* 0x00001406040c1981 */ /* 0x000ea2000c1e1900 */
[----:B---3--:R-:W-:-:S03]  /*0520*/  @!P0 LOP3.LUT R8, R8, R11, RZ, 0x3c, !PT ;  /* 0x0000000b08088212 */ /* 0x008fc600078e3cff */
[----:B------:R-:W3:Y:S01]  /*0530*/  @P1 LDG.E R11, desc[UR6][R4.64+0x18] ;  /* 0x00001806040b1981 */ /* 0x000ee2000c1e1900 */
[----:B----4-:R-:W-:-:S03]  /*0540*/  @!P0 LOP3.LUT R9, R9, R14, RZ, 0x3c, !PT ;  /* 0x0000000e09098212 */ /* 0x010fc600078e3cff */
[----:B------:R-:W4:Y:S01]  /*0550*/  @P1 LDG.E R14, desc[UR6][R4.64+0x1c] ;  /* 0x00001c06040e1981 */ /* 0x000f22000c1e1900 */
[----:B-----5:R-:W-:-:S03]  /*0560*/  @!P0 LOP3.LUT R2, R2, R13, RZ, 0x3c, !PT ;  /* 0x0000000d02028212 */ /* 0x020fc600078e3cff */
[----:B------:R-:W5:Y:S01]  /*0570*/  @P1 LDG.E R13, desc[UR6][R4.64+0x20] ;  /* 0x00002006040d1981 */ /* 0x000f62000c1e1900 */
[----:B------:R-:W-:-:S03]  /*0580*/  @!P0 LOP3.LUT R0, R0, R15, RZ, 0x3c, !PT ;  /* 0x0000000f00008212 */ /* 0x000fc600078e3cff */
[----:B------:R-:W5:Y:S01]  /*0590*/  @P2 LDG.E R15, desc[UR6][R4.64+0x2c] ;  /* 0x00002c06040f2981 */ /* 0x000f62000c1e1900 */
[----:B------:R-:W-:-:S13]  /*05a0*/  LOP3.LUT P0, RZ, R50, 0x80, RZ, 0xc0, !PT ;  /* 0x0000008032ff7812 */ /* 0x000fda000780c0ff */
[----:B------:R-:W5:Y:S04]  /*05b0*/  @P0 LDG.E R36, desc[UR6][R4.64+0x8c] ;  /* 0x00008c0604240981 */ /* 0x000f68000c1e1900 */
[----:B------:R-:W5:Y:S04]  /*05c0*/  @P0 LDG.E R47, desc[UR6][R4.64+0x90] ;  /* 0x00009006042f0981 */ /* 0x000f68000c1e1900 */
[----:B------:R-:W5:Y:S04]  /*05d0*/  @P0 LDG.E R38, desc[UR6][R4.64+0x94] ;  /* 0x0000940604260981 */ /* 0x000f68000c1e1900 */
[----:B------:R-:W5:Y:S04]  /*05e0*/  @P0 LDG.E R49, desc[UR6][R4.64+0x98] ;  /* 0x0000980604310981 */ /* 0x000f68000c1e1900 */
[----:B------:R-:W5:Y:S01]  /*05f0*/  @P0 LDG.E R51, desc[UR6][R4.64+0x9c] ;  /* 0x00009c0604330981 */ /* 0x000f62000c1e1900 */
[----:B------:R-:W-:-:S04]  /*0600*/  @P1 LOP3.LUT R0, R0, R17, RZ, 0x3c, !PT ;  /* 0x0000001100001212 */ /* 0x000fc800078e3cff */
[----:B------:R-:W-:-:S04]  /*0610*/  @P2 LOP3.LUT R0, R0, R21, RZ, 0x3c, !PT ;  /* 0x0000001500002212 */ /* 0x000fc800078e3cff */
[----:B------:R-:W-:-:S04]  /*0620*/  @P3 LOP3.LUT R0, R0, R27, RZ, 0x3c, !PT ;  /* 0x0000001b00003212 */ /* 0x000fc800078e3cff */
[----:B------:R-:W-:-:S04]  /*0630*/  @P4 LOP3.LUT R0, R0, R33, RZ, 0x3c, !PT ;  /* 0x0000002100004212 */ /* 0x000fc800078e3cff */
[----:B------:R-:W-:-:S04]  /*0640*/  @P5 LOP3.LUT R0, R0, R39, RZ, 0x3c, !PT ;  /* 0x0000002700005212 */ /* 0x000fc800078e3cff */
[----:B------:R-:W-:Y:S02]  /*0650*/  @P6 LOP3.LUT R0, R0, R45, RZ, 0x3c, !PT ;  /* 0x0000002d00006212 */ /* 0x000fe400078e3cff */
[----:B--2---:R-:W-:Y:S02]  /*0660*/  @P1 LOP3.LUT R7, R7, R12, RZ, 0x3c, !PT ;  /* 0x0000000c07071212 */ /* 0x004fe400078e3cff */
[----:B---3--:R-:W-:Y:S02]  /*0670*/  @P1 LOP3.LUT R8, R8, R11, RZ, 0x3c, !PT ;  /* 0x0000000b08081212 */ /* 0x008fe400078e3cff */
[----:B----4-:R-:W-:Y:S02]  /*0680*/  @P1 LOP3.LUT R9, R9, R14, RZ, 0x3c, !PT ;  /* 0x0000000e09091212 */ /* 0x010fe400078e3cff */
[----:B-----5:R-:W-:Y:S02]  /*0690*/  @P1 LOP3.LUT R2, R2, R13, RZ, 0x3c, !PT ;  /* 0x0000000d02021212 */ /* 0x020fe400078e3cff */
[----:B------:R-:W-:-:S02]  /*06a0*/  @P2 LOP3.LUT R7, R7, R16, RZ, 0x3c, !PT ;  /* 0x0000001007072212 */ /* 0x000fc400078e3cff */
[----:B------:R-:W-:Y:S02]  /*06b0*/  @P2 LOP3.LUT R8, R8, R15, RZ, 0x3c, !PT ;  /* 0x0000000f08082212 */ /* 0x000fe400078e3cff */
[----:B------:R-:W-:Y:S02]  /*06c0*/  @P2 LOP3.LUT R9, R9, R18, RZ, 0x3c, !PT ;  /* 0x0000001209092212 */ /* 0x000fe400078e3cff */
[----:B------:R-:W-:Y:S02]  /*06d0*/  @P2 LOP3.LUT R2, R2, R19, RZ, 0x3c, !PT ;  /* 0x0000001302022212 */ /* 0x000fe400078e3cff */
[----:B------:R-:W-:Y:S02]  /*06e0*/  @P3 LOP3.LUT R7, R7, R20, RZ, 0x3c, !PT ;  /* 0x0000001407073212 */ /* 0x000fe400078e3cff */
[----:B------:R-:W-:Y:S02]  /*06f0*/  @P3 LOP3.LUT R8, R8, R23, RZ, 0x3c, !PT ;  /* 0x0000001708083212 */ /* 0x000fe400078e3cff */
        /* <DEDUP_REMOVED lines=19> */
[----:B------:R-:W-:-:S13]  /*0830*/  R2P PR, R50.B1, 0x7f ;  /* 0x0000007f32007804 */ /* 0x000fda0000001000 */
[----:B------:R-:W2:Y:S04]  /*0840*/  @P0 LDG.E R12, desc[UR6][R4.64+0xa0] ;  /* 0x0000a006040c0981 */ /* 0x000ea8000c1e1900 */
[----:B------:R-:W3:Y:S04]  /*0850*/  @P0 LDG.E R11, desc[UR6][R4.64+0xa4] ;  /* 0x0000a406040b0981 */ /* 0x000ee8000c1e1900 */
[----:B------:R-:W4:Y:S04]  /*0860*/  @P0 LDG.E R14, desc[UR6][R4.64+0xa8] ;  /* 0x0000a806040e0981 */ /* 0x000f28000c1e1900 */
        /* <DEDUP_REMOVED lines=27> */
[----:B--2---:R-:W-:-:S03]  /*0a20*/  @P0 LOP3.LUT R7, R7, R12, RZ, 0x3c, !PT ;  /* 0x0000000c07070212 */ /* 0x004fc600078e3cff */
[----:B------:R-:W2:Y:S01]  /*0a30*/  @P1 LDG.E R12, desc[UR6][R4.64+0xb4] ;  /* 0x0000b406040c1981 */ /* 0x000ea2000c1e1900 */
[----:B---3--:R-:W-:-:S03]  /*0a40*/  @P0 LOP3.LUT R8, R8, R11, RZ, 0x3c, !PT ;  /* 0x0000000b08080212 */ /* 0x008fc600078e3cff */
[----:B------:R-:W3:Y:S01]  /*0a50*/  @P1 LDG.E R11, desc[UR6][R4.64+0xb8] ;  /* 0x0000b806040b1981 */ /* 0x000ee2000c1e1900 */
[----:B----4-:R-:W-:-:S03]  /*0a60*/  @P0 LOP3.LUT R9, R9, R14, RZ, 0x3c, !PT ;  /* 0x0000000e09090212 */ /* 0x010fc600078e3cff */
[----:B------:R-:W4:Y:S01]  /*0a70*/  @P1 LDG.E R14, desc[UR6][R4.64+0xbc] ;  /* 0x0000bc06040e1981 */ /* 0x000f22000c1e1900 */
[----:B-----5:R-:W-:-:S03]  /*0a80*/  @P0 LOP3.LUT R2, R2, R13, RZ, 0x3c, !PT ;  /* 0x0000000d02020212 */ /* 0x020fc600078e3cff */
[----:B------:R-:W5:Y:S01]  /*0a90*/  @P1 LDG.E R13, desc[UR6][R4.64+0xc0] ;  /* 0x0000c006040d1981 */ /* 0x000f62000c1e1900 */
[----:B------:R-:W-:-:S03]  /*0aa0*/  @P0 LOP3.LUT R0, R0, R15, RZ, 0x3c, !PT ;  /* 0x0000000f00000212 */ /* 0x000fc600078e3cff */
[----:B------:R-:W5:Y:S01]  /*0ab0*/  @P1 LDG.E R15, desc[UR6][R4.64+0xc4] ;  /* 0x0000c406040f1981 */ /* 0x000f62000c1e1900 */
[----:B------:R-:W-:-:S13]  /*0ac0*/  LOP3.LUT P0, RZ, R50, 0x8000, RZ, 0xc0, !PT ;  /* 0x0000800032ff7812 */ /* 0x000fda000780c0ff */
[----:B------:R-:W5:Y:S04]  /*0ad0*/  @P0 LDG.E R36, desc[UR6][R4.64+0x12c] ;  /* 0x00012c0604240981 */ /* 0x000f68000c1e1900 */
[----:B------:R-:W5:Y:S04]  /*0ae0*/  @P0 LDG.E R47, desc[UR6][R4.64+0x130] ;  /* 0x00013006042f0981 */ /* 0x000f68000c1e1900 */
[----:B------:R-:W5:Y:S04]  /*0af0*/  @P0 LDG.E R38, desc[UR6][R4.64+0x134] ;  /* 0x0001340604260981 */ /* 0x000f68000c1e1900 */
[----:B------:R-:W5:Y:S04]  /*0b00*/  @P0 LDG.E R51, desc[UR6][R4.64+0x13c] ;  /* 0x00013c0604330981 */ /* 0x000f68000c1e1900 */
[----:B------:R-:W5:Y:S01]  /*0b10*/  @P0 LDG.E R49, desc[UR6][R4.64+0x138] ;  /* 0x0001380604310981 */ /* 0x000f62000c1e1900 */
[----:B------:R-:W-:-:S04]  /*0b20*/  UIADD3 UR4, UPT, UPT, UR4, 0x10, URZ ;  /* 0x0000001004047890 */ /* 0x000fc8000fffe0ff */
[----:B------:R-:W-:Y:S01]  /*0b30*/  UISETP.NE.AND UP0, UPT, UR4, 0x20, UPT ;  /* 0x000000200400788c */ /* 0x000fe2000bf05270 */
[----:B--2---:R-:W-:Y:S02]  /*0b40*/  @P1 LOP3.LUT R7, R7, R12, RZ, 0x3c, !PT ;  /* 0x0000000c07071212 */ /* 0x004fe400078e3cff */
[----:B---3--:R-:W-:Y:S02]  /*0b50*/  @P1 LOP3.LUT R8, R8, R11, RZ, 0x3c, !PT ;  /* 0x0000000b08081212 */ /* 0x008fe400078e3cff */
[----:B----4-:R-:W-:Y:S02]  /*0b60*/  @P1 LOP3.LUT R9, R9, R14, RZ, 0x3c, !PT ;  /* 0x0000000e09091212 */ /* 0x010fe400078e3cff */
[----:B-----5:R-:W-:Y:S02]  /*0b70*/  @P1 LOP3.LUT R2, R2, R13, RZ, 0x3c, !PT ;  /* 0x0000000d02021212 */ /* 0x020fe400078e3cff */
        /* <DEDUP_REMOVED lines=30> */
[----:B------:R-:W-:Y:S01]  /*0d60*/  @P0 LOP3.LUT R2, R2, R49, RZ, 0x3c, !PT ;  /* 0x0000003102020212 */ /* 0x000fe200078e3cff */
[----:B------:R-:W-:Y:S06]  /*0d70*/  BRA.U UP0, `(.L_x_0) ;  /* 0xfffffff500487547 */ /* 0x000fec000b83ffff */
[----:B------:R-:W-:-:S05]  /*0d80*/  VIADD R40, R40, 0x1 ;  /* 0x0000000128287836 */ /* 0x000fca0000000000 */
[----:B------:R-:W-:-:S13]  /*0d90*/  ISETP.NE.AND P0, PT, R40, 0x5, PT ;  /* 0x000000052800780c */ /* 0x000fda0003f05270 */
[----:B------:R-:W-:Y:S05]  /*0da0*/  @P0 BRA `(.L_x_1) ;  /* 0xfffffff000d40947 */ /* 0x000fea000383ffff */
[----:B------:R-:W0:Y:S02]  /*0db0*/  LDCU UR4, c[0x0][0x398] ;  /* 0x00007300ff0477ac */ /* 0x000e240008000800 */
[----:B0-----:R-:W-:-:S13]  /*0dc0*/  ISETP.GE.U32.AND P0, PT, R6, UR4, PT ;  /* 0x0000000406007c0c */ /* 0x001fda000bf06070 */
[----:B------:R-:W-:Y:S05]  /*0dd0*/  @P0 EXIT ;  /* 0x000000000000094d */ /* 0x000fea0003800000 */
[----:B------:R-:W-:Y:S01]  /*0de0*/  ISETP.NE.AND P0, PT, R6, RZ, PT ;  /* 0x000000ff0600720c */ /* 0x000fe20003f05270 */
[----:B------:R-:W-:Y:S01]  /*0df0*/  BSSY.RECONVERGENT B0, `(.L_x_2) ;  /* 0x0000047000007945 */ /* 0x000fe20003800200 */
[----:B------:R-:W-:Y:S02]  /*0e00*/  IMAD.MOV.U32 R3, RZ, RZ, RZ ;  /* 0x000000ffff037224 */ /* 0x000fe400078e00ff */
[----:B------:R-:W-:-:S09]  /*0e10*/  IMAD.MOV.U32 R4, RZ, RZ, RZ ;  /* 0x000000ffff047224 */ /* 0x000fd200078e00ff */
[----:B------:R-:W-:Y:S05]  /*0e20*/  @!P0 BRA `(.L_x_3) ;  /* 0x00000004000c8947 */ /* 0x000fea0003800000 */
[----:B------:R-:W-:Y:S01]  /*0e30*/  IMAD.MOV.U32 R3, RZ, RZ, -0x1 ;  /* 0xffffffffff037424 */ /* 0x000fe200078e00ff */
[C---:B------:R-:W-:Y:S01]  /*0e40*/  ISETP.GE.U32.AND P0, PT, R6.reuse, 0x4, PT ;  /* 0x000000040600780c */ /* 0x040fe20003f06070 */
[----:B------:R-:W-:Y:S01]  /*0e50*/  BSSY.RECONVERGENT B1, `(.L_x_4) ;  /* 0x0000032000017945 */ /* 0x000fe20003800200 */
[----:B------:R-:W-:Y:S02]  /*0e60*/  IMAD.MOV.U32 R12, RZ, RZ, 0x1 ;  /* 0x00000001ff0c7424 */ /* 0x000fe400078e00ff */
[----:B------:R-:W-:Y:S01]  /*0e70*/  VIADDMNMX.U32 R3, R6, R3, 0xfffff, PT ;  /* 0x000fffff06037446 */ /* 0x000fe20003800003 */
[----:B------:R-:W-:Y:S02]  /*0e80*/  IMAD.MOV.U32 R6, RZ, RZ, 0x3ffff ;  /* 0x0003ffffff067424 */ /* 0x000fe400078e00ff */
[----:B------:R-:W-:Y:S02]  /*0e90*/  IMAD.MOV.U32 R4, RZ, RZ, RZ ;  /* 0x000000ffff047224 */ /* 0x000fe400078e00ff */
[----:B------:R-:W-:-:S02]  /*0ea0*/  VIADD R5, R3, 0x1 ;  /* 0x0000000103057836 */ /* 0x000fc40000000000 */
[----:B------:R-:W-:-:S03]  /*0eb0*/  IMAD.MOV.U32 R3, RZ, RZ, RZ ;  /* 0x000000ffff037224 */ /* 0x000fc600078e00ff */
[----:B------:R-:W-:-:S04]  /*0ec0*/  LOP3.LUT R11, R5, 0x3, RZ, 0xc0, !PT ;  /* 0x00000003050b7812 */ /* 0x000fc800078ec0ff */
[----:B------:R-:W-:Y:S01]  /*0ed0*/  ISETP.NE.AND P4, PT, R11, RZ, PT ;  /* 0x000000ff0b00720c */ /* 0x000fe20003f85270 */
[----:B------:R-:W-:-:S12]  /*0ee0*/  @!P0 BRA `(.L_x_5) ;  /* 0x0000000000a08947 */ /* 0x000fd80003800000 */
[----:B------:R-:W-:Y:S01]  /*0ef0*/  LOP3.LUT R5, R5, 0x1ffffc, RZ, 0xc0, !PT ;  /* 0x001ffffc05057812 */ /* 0x000fe200078ec0ff */
[----:B------:R-:W-:Y:S02]  /*0f00*/  IMAD.MOV.U32 R12, RZ, RZ, 0x1 ;  /* 0x00000001ff0c7424 */ /* 0x000fe400078e00ff */
[----:B------:R-:W-:Y:S02]  /*0f10*/  IMAD.MOV.U32 R6, RZ, RZ, 0x3ffff ;  /* 0x0003ffffff067424 */ /* 0x000fe400078e00ff */
[----:B------:R-:W-:Y:S02]  /*0f20*/  IMAD.MOV.U32 R4, RZ, RZ, RZ ;  /* 0x000000ffff047224 */ /* 0x000fe400078e00ff */
[----:B------:R-:W-:-:S07]  /*0f30*/  IMAD.MOV R5, RZ, RZ, -R5 ;  /* 0x000000ffff057224 */ /* 0x000fce00078e0a05 */
.L_x_6:
[----:B------:R-:W-:Y:S01]  /*0f40*/  ISETP.NE.AND P0, PT, R6, RZ, PT ;  /* 0x000000ff0600720c */ /* 0x000fe20003f05270 */
[----:B------:R-:W-:-:S12]  /*0f50*/  VIADD R5, R5, 0x4 ;  /* 0x0000000405057836 */ /* 0x000fd80000000000 */
[----:B------:R-:W-:Y:S01]  /*0f60*/  @P0 VIADD R6, R6, 0xffffffff ;  /* 0xffffffff06060836 */ /* 0x000fe20000000000 */
[----:B------:R-:W-:Y:S01]  /*0f70*/  @!P0 LOP3.LUT R14, R12, 0xff, RZ, 0xc0, !PT ;  /* 0x000000ff0c0e8812 */ /* 0x000fe200078ec0ff */
[----:B------:R-:W-:Y:S01]  /*0f80*/  @!P0 IMAD.MOV.U32 R6, RZ, RZ, RZ ;  /* 0x000000ffff068224 */ /* 0x000fe200078e00ff */
[----:B------:R-:W-:Y:S01]  /*0f90*/  @!P0 PRMT R12, RZ, 0x7610, R12 ;  /* 0x00007610ff0c8816 */ /* 0x000fe2000000000c */
[----:B------:R-:W-:-:S03]  /*0fa0*/  @P0 VIADD R4, R4, 0x1 ;  /* 0x0000000104040836 */ /* 0x000fc60000000000 */
[----:B------:R-:W-:-:S13]  /*0fb0*/  ISETP.NE.AND P1, PT, R6, RZ, PT ;  /* 0x000000ff0600720c */ /* 0x000fda0003f25270 */
[----:B------:R-:W-:Y:S02]  /*0fc0*/  @P1 VIADD R13, R6, 0xffffffff ;  /* 0xffffffff060d1836 */ /* 0x000fe40000000000 */
[----:B------:R-:W-:Y:S02]  /*0fd0*/  @!P1 IMAD.MOV.U32 R13, RZ, RZ, RZ ;  /* 0x000000ffff0d9224 */ /* 0x000fe400078e00ff */
[----:B------:R-:W-:Y:S02]  /*0fe0*/  @P0 VIADD R6, R3, 0x1 ;  /* 0x0000000103060836 */ /* 0x000fe40000000000 */
[----:B------:R-:W-:Y:S01]  /*0ff0*/  @!P0 IMAD.IADD R6, R14, 0x1, R3 ;  /* 0x000000010e068824 */ /* 0x000fe200078e0203 */
[----:B------:R-:W-:Y:S01]  /*1000*/  ISETP.NE.AND P2, PT, R13, RZ, PT ;  /* 0x000000ff0d00720c */ /* 0x000fe20003f45270 */
[----:B------:R-:W-:Y:S01]  /*1010*/  @P1 VIADD R4, R4, 0x1 ;  /* 0x0000000104041836 */ /* 0x000fe20000000000 */
[----:B------:R-:W-:Y:S01]  /*1020*/  ISETP.NE.AND P0, PT, R5, RZ, PT ;  /* 0x000000ff0500720c */ /* 0x000fe20003f05270 */
[----:B------:R-:W-:-:S10]  /*1030*/  @P1 VIADD R3, R6, 0x1 ;  /* 0x0000000106031836 */ /* 0x000fd40000000000 */
[----:B------:R-:W-:Y:S01]  /*1040*/  @P2 VIADD R14, R13, 0xffffffff ;  /* 0xffffffff0d0e2836 */ /* 0x000fe20000000000 */
[----:B------:R-:W-:Y:S01]  /*1050*/  @!P1 LOP3.LUT R13, R12, 0xff, RZ, 0xc0, !PT ;  /* 0x000000ff0c0d9812 */ /* 0x000fe200078ec0ff */
[----:B------:R-:W-:Y:S01]  /*1060*/  @!P2 IMAD.MOV.U32 R14, RZ, RZ, RZ ;  /* 0x000000ffff0ea224 */ /* 0x000fe200078e00ff */
[----:B------:R-:W-:Y:S01]  /*1070*/  @!P1 PRMT R12, RZ, 0x7610, R12 ;  /* 0x00007610ff0c9816 */ /* 0x000fe2000000000c */
[----:B------:R-:W-:Y:S02]  /*1080*/  @P2 VIADD R4, R4, 0x1 ;  /* 0x0000000104042836 */ /* 0x000fe40000000000 */
[----:B------:R-:W-:Y:S01]  /*1090*/  @!P1 IMAD.IADD R3, R13, 0x1, R6 ;  /* 0x000000010d039824 */ /* 0x000fe200078e0206 */
[----:B------:R-:W-:Y:S02]  /*10a0*/  ISETP.NE.AND P3, PT, R14, RZ, PT ;  /* 0x000000ff0e00720c */ /* 0x000fe40003f65270 */
[----:B------:R-:W-:Y:S01]  /*10b0*/  @!P2 LOP3.LUT R6, R12, 0xff, RZ, 0xc0, !PT ;  /* 0x000000ff0c06a812 */ /* 0x000fe200078ec0ff */
[----:B------:R-:W-:Y:S01]  /*10c0*/  @P2 VIADD R13, R3, 0x1 ;  /* 0x00000001030d2836 */ /* 0x000fe20000000000 */
[----:B------:R-:W-:-:S03]  /*10d0*/  @!P2 PRMT R12, RZ, 0x7610, R12 ;  /* 0x00007610ff0ca816 */ /* 0x000fc6000000000c */
[----:B------:R-:W-:-:S06]  /*10e0*/  @!P2 IMAD.IADD R13, R6, 0x1, R3 ;  /* 0x00000001060da824 */ /* 0x000fcc00078e0203 */
[----:B------:R-:W-:Y:S01]  /*10f0*/  @!P3 LOP3.LUT R16, R12, 0xff, RZ, 0xc0, !PT ;  /* 0x000000ff0c10b812 */ /* 0x000fe200078ec0ff */
[----:B------:R-:W-:Y:S01]  /*1100*/  @P3 VIADD R3, R13, 0x1 ;  /* 0x000000010d033836 */ /* 0x000fe20000000000 */
[----:B------:R-:W-:Y:S01]  /*1110*/  @!P3 PRMT R12, RZ, 0x7610, R12 ;  /* 0x00007610ff0cb816 */ /* 0x000fe2000000000c */
[----:B------:R-:W-:Y:S02]  /*1120*/  @P3 VIADD R6, R14, 0xffffffff ;  /* 0xffffffff0e063836 */ /* 0x000fe40000000000 */
[----:B------:R-:W-:Y:S02]  /*1130*/  @!P3 IMAD.IADD R3, R16, 0x1, R13 ;  /* 0x000000011003b824 */ /* 0x000fe400078e020d */
[----:B------:R-:W-:Y:S02]  /*1140*/  @P3 VIADD R4, R4, 0x1 ;  /* 0x0000000104043836 */ /* 0x000fe40000000000 */
[----:B------:R-:W-:Y:S01]  /*1150*/  @!P3 IMAD.MOV.U32 R6, RZ, RZ, RZ ;  /* 0x000000ffff06b224 */ /* 0x000fe200078e00ff */
[----:B------:R-:W-:Y:S06]  /*1160*/  @P0 BRA `(.L_x_6) ;  /* 0xfffffffc00740947 */ /* 0x000fec000383ffff */
.L_x_5:
[----:B------:R-:W-:Y:S05]  /*1170*/  BSYNC.RECONVERGENT B1 ;  /* 0x0000000000017941 */ /* 0x000fea0003800200 */
.L_x_4:
[----:B------:R-:W-:Y:S05]  /*1180*/  @!P4 BRA `(.L_x_3) ;  /* 0x000000000034c947 */ /* 0x000fea0003800000 */
[----:B------:R-:W-:-:S07]  /*1190*/  IMAD.MOV R11, RZ, RZ, -R11 ;  /* 0x000000ffff0b7224 */ /* 0x000fce00078e0a0b */
.L_x_7:
[----:B------:R-:W-:Y:S01]  /*11a0*/  VIADD R11, R11, 0x1 ;  /* 0x000000010b0b7836 */ /* 0x000fe20000000000 */
[----:B------:R-:W-:Y:S01]  /*11b0*/  ISETP.NE.AND P0, PT, R6, RZ, PT ;  /* 0x000000ff0600720c */ /* 0x000fe20003f05270 */
[----:B------:R-:W-:-:S03]  /*11c0*/  IMAD.MOV.U32 R5, RZ, RZ, R3 ;  /* 0x000000ffff057224 */ /* 0x000fc600078e0003 */
[----:B------:R-:W-:-:S09]  /*11d0*/  ISETP.NE.AND P1, PT, R11, RZ, PT ;  /* 0x000000ff0b00720c */ /* 0x000fd20003f25270 */
        /* <DEDUP_REMOVED lines=8> */
.L_x_3:
[----:B------:R-:W-:Y:S05]  /*1260*/  BSYNC.RECONVERGENT B0 ;  /* 0x0000000000007941 */ /* 0x000fea0003800200 */
.L_x_2:
[----:B------:R-:W-:-:S13]  /*1270*/  ISETP.GT.U32.AND P0, PT, R3, R4, PT ;  /* 0x000000040300720c */ /* 0x000fda0003f04070 */
[----:B------:R-:W-:Y:S05]  /*1280*/  @P0 EXIT ;  /* 0x000000000000094d */ /* 0x000fea0003800000 */
[----:B------:R-:W-:-:S07]  /*1290*/  VIADD R5, R10, 0xd9fc63dd ;  /* 0xd9fc63dd0a057836 */ /* 0x000fce0000000000 */
.L_x_12:
[----:B------:R-:W-:Y:S01]  /*12a0*/  SHF.R.U32.HI R6, RZ, 0x2, R7 ;  /* 0x00000002ff067819 */ /* 0x000fe20000011607 */
[----:B------:R-:W-:Y:S01]  /*12b0*/  BSSY.RECONVERGENT B0, `(.L_x_8) ;  /* 0x000061f000007945 */ /* 0x000fe20003800200 */
[----:B0-----:R-:W-:Y:S02]  /*12c0*/  SHF.R.U32.HI R11, RZ, 0x2, R8 ;  /* 0x00000002ff0b7819 */ /* 0x001fe40000011608 */
[----:B------:R-:W-:Y:S01]  /*12d0*/  LOP3.LUT R6, R6, R7, RZ, 0x3c, !PT ;  /* 0x0000000706067212 */ /* 0x000fe200078e3cff */
[----:B------:R-:W-:Y:S01]  /*12e0*/  IMAD.SHL.U32 R7, R0, 0x10, RZ ;  /* 0x0000001000077824 */ /* 0x000fe200078e00ff */
[----:B------:R-:W-:-:S03]  /*12f0*/  LOP3.LUT R11, R11, R8, RZ, 0x3c, !PT ;  /* 0x000000080b0b7212 */ /* 0x000fc600078e3cff */
[----:B------:R-:W-:-:S05]  /*1300*/  IMAD.SHL.U32 R10, R6, 0x2, RZ ;  /* 0x00000002060a7824 */ /* 0x000fca00078e00ff */
[----:B------:R-:W-:Y:S02]  /*1310*/  LOP3.LUT R7, R6, R10, R7, 0x96, !PT ;  /* 0x0000000a06077212 */ /* 0x000fe400078e9607 */
[----:B------:R-:W-:Y:S02]  /*1320*/  SHF.R.U32.HI R10, RZ, 0x2, R9 ;  /* 0x00000002ff0a7819 */ /* 0x000fe40000011609 */
[----:B------:R-:W-:Y:S01]  /*1330*/  LOP3.LUT R6, R7, R0, RZ, 0x3c, !PT ;  /* 0x0000000007067212 */ /* 0x000fe200078e3cff */
[----:B------:R-:W-:Y:S01]  /*1340*/  IMAD.SHL.U32 R7, R11, 0x2, RZ ;  /* 0x000000020b077824 */ /* 0x000fe200078e00ff */
[----:B------:R-:W-:Y:S02]  /*1350*/  LOP3.LUT R10, R10, R9, RZ, 0x3c, !PT ;  /* 0x000000090a0a7212 */ /* 0x000fe400078e3cff */
[----:B------:R-:W-:Y:S01]  /*1360*/  IADD3 R9, PT, PT, R5, 0x587c5, R6 ;  /* 0x000587c505097810 */ /* 0x000fe20007ffe006 */
[----:B------:R-:W-:Y:S02]  /*1370*/  IMAD.SHL.U32 R8, R6, 0x10, RZ ;  /* 0x0000001006087824 */ /* 0x000fe400078e00ff */
[----:B------:R-:W-:Y:S01]  /*1380*/  IMAD.SHL.U32 R12, R10, 0x2, RZ ;  /* 0x000000020a0c7824 */ /* 0x000fe200078e00ff */
[----:B------:R-:W-:-:S02]  /*1390*/  LOP3.LUT R9, R9, 0xffffff00, RZ, 0xc0, !PT ;  /* 0xffffff0009097812 */ /* 0x000fc400078ec0ff */
[----:B------:R-:W-:Y:S01]  /*13a0*/  LOP3.LUT R11, R11, R7, R8, 0x96, !PT ;  /* 0x000000070b0b7212 */ /* 0x000fe200078e9608 */
[----:B------:R-:W-:Y:S01]  /*13b0*/  IMAD.MOV.U32 R7, RZ, RZ, R2 ;  /* 0x000000ffff077224 */ /* 0x000fe200078e0002 */
[----:B------:R-:W-:Y:S01]  /*13c0*/  LOP3.LUT R14, R9, 0xc3, RZ, 0xfc, !PT ;  /* 0x000000c3090e7812 */ /* 0x000fe200078efcff */
[----:B------:R-:W-:Y:S01]  /*13d0*/  IMAD.MOV.U32 R8, RZ, RZ, R0 ;  /* 0x000000ffff087224 */ /* 0x000fe200078e0000 */
[----:B------:R-:W-:-:S03]  /*13e0*/  LOP3.LUT R2, R11, R6, RZ, 0x3c, !PT ;  /* 0x000000060b027212 */ /* 0x000fc600078e3cff */
[----:B------:R-:W-:Y:S01]  /*13f0*/  IMAD.MOV.U32 R29, RZ, RZ, R14 ;  /* 0x000000ffff1d7224 */ /* 0x000fe200078e000e */
[C---:B------:R-:W-:Y:S01]  /*1400*/  IADD3 R33, PT, PT, R5.reuse, 0xb0f8a, R2 ;  /* 0x000b0f8a05217810 */ /* 0x040fe20007ffe002 */
[----:B------:R-:W-:Y:S02]  /*1410*/  IMAD.SHL.U32 R11, R2, 0x10, RZ ;  /* 0x00000010020b7824 */ /* 0x000fe400078e00ff */
[----:B------:R-:W-:Y:S02]  /*1420*/  VIADD R5, R5, 0x10974f ;  /* 0x0010974f05057836 */ /* 0x000fe40000000000 */
[----:B------:R-:W-:Y:S01]  /*1430*/  IMAD.MOV.U32 R21, RZ, RZ, R33 ;  /* 0x000000ffff157224 */ /* 0x000fe200078e0021 */
[----:B------:R-:W-:Y:S01]  /*1440*/  LOP3.LUT R11, R10, R12, R11, 0x96, !PT ;  /* 0x0000000c0a0b7212 */ /* 0x000fe200078e960b */
[----:B------:R-:W-:-:S03]  /*1450*/  IMAD.MOV.U32 R12, RZ, RZ, RZ ;  /* 0x000000ffff0c7224 */ /* 0x000fc600078e00ff */
[----:B------:R-:W-:-:S05]  /*1460*/  LOP3.LUT R0, R11, R2, RZ, 0x3c, !PT ;  /* 0x000000020b007212 */ /* 0x000fca00078e3cff */
[----:B------:R-:W-:-:S04]  /*1470*/  IMAD.IADD R42, R0, 0x1, R5 ;  /* 0x00000001002a7824 */ /* 0x000fc800078e0205 */
[----:B------:R-:W-:-:S07]  /*1480*/  IMAD.MOV.U32 R15, RZ, RZ, R42 ;  /* 0x000000ffff0f7224 */ /* 0x000fce00078e002a */
.L_x_9:
[C---:B------:R-:W-:Y:S01]  /*1490*/  LOP3.LUT P3, RZ, R14.reuse, 0x4000000, RZ, 0xc0, !PT ;  /* 0x040000000eff7812 */ /* 0x040fe2000786c0ff */
[----:B------:R-:W-:Y:S01]  /*14a0*/  IMAD.MOV.U32 R52, RZ, RZ, 0xffff ;  /* 0x0000ffffff347424 */ /* 0x000fe200078e00ff */
[C---:B------:R-:W-:Y:S01]  /*14b0*/  LOP3.LUT P2, RZ, R14.reuse, 0x4000, RZ, 0xc0, !PT ;  /* 0x000040000eff7812 */ /* 0x040fe2000784c0ff */
[----:B------:R-:W-:Y:S01]  /*14c0*/  IMAD.MOV.U32 R27, RZ, RZ, 0x1fffe ;  /* 0x0001fffeff1b7424 */ /* 0x000fe200078e00ff */
[----:B------:R-:W-:Y:S01]  /*14d0*/  LOP3.LUT P0, RZ, R14, 0x80, RZ, 0xc0, !PT ;  /* 0x000000800eff7812 */ /* 0x000fe2000780c0ff */
[----:B------:R-:W-:Y:S01]  /*14e0*/  IMAD.MOV.U32 R53, RZ, RZ, 0x1 ;  /* 0x00000001ff357424 */ /* 0x000fe200078e00ff */
[----:B------:R-:W-:Y:S01]  /*14f0*/  SEL R9, R52, 0x1, !P3 ;  /* 0x0000000134097807 */ /* 0x000fe20005800000 */
[----:B------:R-:W-:Y:S01]  /*1500*/  IMAD.MOV.U32 R28, RZ, RZ, 0x1fffe ;  /* 0x0001fffeff1c7424 */ /* 0x000fe200078e00ff */
[----:B------:R-:W-:Y:S01]  /*1510*/  LOP3.LUT P4, RZ, R14, 0x40000, RZ, 0xc0, !PT ;  /* 0x000400000eff7812 */ /* 0x000fe2000788c0ff */
[----:B------:R-:W-:Y:S01]  /*1520*/  IMAD.MOV.U32 R54, RZ, RZ, 0x1 ;  /* 0x00000001ff367424 */ /* 0x000fe200078e00ff */
[----:B------:R-:W-:Y:S01]  /*1530*/  LOP3.LUT P1, RZ, R42, 0x10000000, RZ, 0xc0, !PT ;  /* 0x100000002aff7812 */ /* 0x000fe2000782c0ff */
[----:B------:R-:W-:Y:S01]  /*1540*/  IMAD.MOV.U32 R34, RZ, RZ, -0x1 ;  /* 0xffffffffff227424 */ /* 0x000fe200078e00ff */
[----:B------:R-:W-:Y:S01]  /*1550*/  LOP3.LUT P5, RZ, R14, 0x1000000, RZ, 0xc0, !PT ;  /* 0x010000000eff7812 */ /* 0x000fe200078ac0ff */
[----:B------:R-:W-:Y:S01]  /*1560*/  @P3 VIADD R27, R52, 0x1 ;  /* 0x00000001341b3836 */ /* 0x000fe20000000000 */
[----:B------:R-:W-:Y:S01]  /*1570*/  LOP3.LUT P3, RZ, R14, 0x100000, RZ, 0xc0, !PT ;  /* 0x001000000eff7812 */ /* 0x000fe2000786c0ff */
[----:B------:R-:W-:Y:S01]  /*1580*/  @P2 VIADD R27, R9, 0x1 ;  /* 0x00000001091b2836 */ /* 0x000fe20000000000 */
[C---:B------:R-:W-:Y:S01]  /*1590*/  SEL R31, R53.reuse, 0xffffffff, P4 ;  /* 0xffffffff351f7807 */ /* 0x040fe20002000000 */
[----:B------:R-:W-:Y:S01]  /*15a0*/  @P0 VIADD R28, R53, 0xffff ;  /* 0x0000ffff351c0836 */ /* 0x000fe20000000000 */
[----:B------:R-:W-:Y:S01]  /*15b0*/  ISETP.GT.AND P2, PT, R42, -0x1, PT ;  /* 0xffffffff2a00780c */ /* 0x000fe20003f44270 */
[----:B------:R-:W-:Y:S01]  /*15c0*/  IMAD.MOV.U32 R55, RZ, RZ, -0x1 ;  /* 0xffffffffff377424 */ /* 0x000fe200078e00ff */
[----:B------:R-:W-:Y:S01]  /*15d0*/  SEL R11, R52, 0x1, !P0 ;  /* 0x00000001340b7807 */ /* 0x000fe20004000000 */
[----:B------:R-:W-:Y:S01]  /*15e0*/  VIADD R9, R31, 0xfffffffe ;  /* 0xfffffffe1f097836 */ /* 0x000fe20000000000 */
[----:B------:R-:W-:Y:S01]  /*15f0*/  LOP3.LUT R10, R33, 0x2, RZ, 0xc0, !PT ;  /* 0x00000002210a7812 */ /* 0x000fe200078ec0ff */
[----:B------:R-:W-:Y:S01]  /*1600*/  IMAD.MOV.U32 R46, RZ, RZ, 0x2 ;  /* 0x00000002ff2e7424 */ /* 0x000fe200078e00ff */
[----:B------:R-:W-:Y:S01]  /*1610*/  LOP3.LUT P0, RZ, R42, 0x1000, RZ, 0xc0, !PT ;  /* 0x000010002aff7812 */ /* 0x000fe2000780c0ff */
[----:B------:R-:W-:Y:S01]  /*1620*/  @P1 VIADD R28, R11, 0x1 ;  /* 0x000000010b1c1836 */ /* 0x000fe20000000000 */
[----:B------:R-:W-:Y:S01]  /*1630*/  SEL R16, R53, 0xffffffff, !P2 ;  /* 0xffffffff35107807 */ /* 0x000fe20005000000 */
[----:B------:R-:W-:Y:S01]  /*1640*/  @P3 VIADD R9, R31, 0x2 ;  /* 0x000000021f093836 */ /* 0x000fe20000000000 */
[----:B------:R-:W-:Y:S01]  /*1650*/  LOP3.LUT P6, RZ, R14, 0x2000000, RZ, 0xc0, !PT ;  /* 0x020000000eff7812 */ /* 0x000fe200078cc0ff */
[----:B------:R-:W-:Y:S01]  /*1660*/  VIADD R24, R10, 0xfffffffe ;  /* 0xfffffffe0a187836 */ /* 0x000fe20000000000 */
[----:B------:R-:W-:Y:S01]  /*1670*/  LOP3.LUT P3, RZ, R14, 0x2000, RZ, 0xc0, !PT ;  /* 0x000020000eff7812 */ /* 0x000fe2000786c0ff */
[----:B------:R-:W-:Y:S01]  /*1680*/  IMAD.IADD R16, R16, 0x1, R9 ;  /* 0x0000000110107824 */ /* 0x000fe200078e0209 */
[----:B------:R-:W-:Y:S01]  /*1690*/  SEL R9, R53, 0xffffffff, P6 ;  /* 0xffffffff35097807 */ /* 0x000fe20003000000 */
[----:B------:R-:W-:Y:S01]  /*16a0*/  IMAD.MOV.U32 R18, RZ, RZ, R24 ;  /* 0x000000ffff127224 */ /* 0x000fe200078e0018 */
[C---:B------:R-:W-:Y:S01]  /*16b0*/  LOP3.LUT P1, RZ, R14.reuse, 0x8000000, RZ, 0xc0, !PT ;  /* 0x080000000eff7812 */ /* 0x040fe2000782c0ff */
[----:B------:R-:W-:Y:S01]  /*16c0*/  @P5 IMAD.MOV R18, RZ, RZ, R10 ;  /* 0x000000ffff125224 */ /* 0x000fe200078e020a */
[----:B------:R-:W-:Y:S01]  /*16d0*/  LOP3.LUT P4, RZ, R14, 0x100, RZ, 0xc0, !PT ;  /* 0x000001000eff7812 */ /* 0x000fe2000788c0ff */
[----:B------:R-:W-:Y:S01]  /*16e0*/  VIADD R10, R10, 0xffffffff ;  /* 0xffffffff0a0a7836 */ /* 0x000fe20000000000 */
[----:B------:R-:W-:Y:S01]  /*16f0*/  LOP3.LUT P2, RZ, R33, 0x80, RZ, 0xc0, !PT ;  /* 0x0000008021ff7812 */ /* 0x000fe2000784c0ff */
[C---:B------:R-:W-:Y:S01]  /*1700*/  VIADD R45, R16.reuse, 0x1 ;  /* 0x00000001102d7836 */ /* 0x040fe20000000000 */
[----:B------:R-:W-:Y:S01]  /*1710*/  SEL R47, R53, 0xffffffff, !P6 ;  /* 0xffffffff352f7807 */ /* 0x000fe20007000000 */
[----:B------:R-:W-:Y:S01]  /*1720*/  @P0 VIADD R45, R16, 0xffffffff ;  /* 0xffffffff102d0836 */ /* 0x000fe20000000000 */
[----:B------:R-:W-:Y:S01]  /*1730*/  LOP3.LUT P0, RZ, R33, 0x20, RZ, 0xc0, !PT ;  /* 0x0000002021ff7812 */ /* 0x000fe2000780c0ff */
[----:B------:R-:W-:Y:S01]  /*1740*/  IMAD.IADD R13, R9, 0x1, R18 ;  /* 0x00000001090d7824 */ /* 0x000fe200078e0212 */
[----:B------:R-:W-:Y:S01]  /*1750*/  SEL R20, R55, 0x1, !P5 ;  /* 0x0000000137147807 */ /* 0x000fe20006800000 */
[----:B------:R-:W-:Y:S01]  /*1760*/  IMAD.IADD R9, R9, 0x1, R10 ;  /* 0x0000000109097824 */ /* 0x000fe200078e020a */
[----:B------:R-:W-:Y:S01]  /*1770*/  LOP3.LUT P6, RZ, R33, 0x100000, RZ, 0xc0, !PT ;  /* 0x0010000021ff7812 */ /* 0x000fe200078cc0ff */
[----:B------:R-:W-:Y:S01]  /*1780*/  VIADD R65, R13, 0xffffffff ;  /* 0xffffffff0d417836 */ /* 0x000fe20000000000 */
[C---:B------:R-:W-:Y:S01]  /*1790*/  LOP3.LUT R40, R14.reuse, 0x1, RZ, 0xc0, !PT ;  /* 0x000000010e287812 */ /* 0x040fe200078ec0ff */
[----:B------:R-:W-:Y:S01]  /*17a0*/  VIADD R11, R9, 0xffffffff ;  /* 0xffffffff090b7836 */ /* 0x000fe20000000000 */
[----:B------:R-:W-:Y:S01]  /*17b0*/  LOP3.LUT R63, R63, 0xffffff7f, RZ, 0xc0, !PT ;  /* 0xffffff7f3f3f7812 */ /* 0x000fe200078ec0ff */
[----:B------:R-:W-:Y:S01]  /*17c0*/  @P3 VIADD R11, R9, 0x1 ;  /* 0x00000001090b3836 */ /* 0x000fe20000000000 */
[----:B------:R-:W-:Y:S01]  /*17d0*/  SEL R9, R53, 0xffffffff, P4 ;  /* 0xffffffff35097807 */ /* 0x000fe20002000000 */
[----:B------:R-:W-:Y:S01]  /*17e0*/  @P1 VIADD R65, R13, 0x1 ;  /* 0x000000010d411836 */ /* 0x000fe20000000000 */
[----:B------:R-:W-:Y:S01]  /*17f0*/  LOP3.LUT P1, RZ, R14, 0x40, RZ, 0xc0, !PT ;  /* 0x000000400eff7812 */ /* 0x000fe2000782c0ff */
[----:B------:R-:W-:Y:S01]  /*1800*/  IMAD.MOV.U32 R16, RZ, RZ, RZ ;  /* 0x000000ffff107224 */ /* 0x000fe200078e00ff */
[----:B------:R-:W-:Y:S01]  /*1810*/  LOP3.LUT P3, RZ, R33, 0x2000, RZ, 0xc0, !PT ;  /* 0x0000200021ff7812 */ /* 0x000fe2000786c0ff */
[----:B------:R-:W-:Y:S01]  /*1820*/  @P4 VIADD R16, R53, 0x1 ;  /* 0x0000000135104836 */ /* 0x000fe20000000000 */
[----:B------:R-:W-:Y:S01]  /*1830*/  LOP3.LUT P4, RZ, R33, 0x800, RZ, 0xc0, !PT ;  /* 0x0000080021ff7812 */ /* 0x000fe2000788c0ff */
[----:B------:R-:W-:Y:S01]  /*1840*/  VIADD R25, R11, 0x1 ;  /* 0x000000010b197836 */ /* 0x000fe20000000000 */
[----:B------:R-:W-:Y:S01]  /*1850*/  SHF.R.U32.HI R67, RZ, 0x14, R14 ;  /* 0x00000014ff437819 */ /* 0x000fe2000001160e */
[----:B------:R-:W-:Y:S01]  /*1860*/  @P2 VIADD R16, R9, 0xffffffff ;  /* 0xffffffff09102836 */ /* 0x000fe20000000000 */
[----:B------:R-:W-:Y:S01]  /*1870*/  LOP3.LUT P2, RZ, R33, 0x10, RZ, 0xc0, !PT ;  /* 0x0000001021ff7812 */ /* 0x000fe2000784c0ff */
[----:B------:R-:W-:Y:S01]  /*1880*/  @P0 VIADD R25, R11, 0xffffffff ;  /* 0xffffffff0b190836 */ /* 0x000fe20000000000 */
[C---:B------:R-:W-:Y:S01]  /*1890*/  SEL R11, R53.reuse, 0xffffffff, P0 ;  /* 0xffffffff350b7807 */ /* 0x040fe20000000000 */
[----:B------:R-:W-:Y:S01]  /*18a0*/  IMAD.MOV.U32 R9, RZ, RZ, -0x3 ;  /* 0xfffffffdff097424 */ /* 0x000fe200078e00ff */
[C---:B------:R-:W-:Y:S01]  /*18b0*/  SEL R56, R53.reuse, 0xffffffff, !P4 ;  /* 0xffffffff35387807 */ /* 0x040fe20006000000 */
[----:B------:R-:W-:Y:S01]  /*18c0*/  @P0 VIADD R9, R53, 0xfffffffe ;  /* 0xfffffffe35090836 */ /* 0x000fe20000000000 */
[----:B------:R-:W-:Y:S01]  /*18d0*/  LOP3.LUT P0, RZ, R33, 0x100, RZ, 0xc0, !PT ;  /* 0x0000010021ff7812 */ /* 0x000fe2000780c0ff */
[----:B------:R-:W-:Y:S01]  /*18e0*/  VIADD R13, R16, 0x1 ;  /* 0x00000001100d7836 */ /* 0x000fe20000000000 */
[----:B------:R-:W-:Y:S01]  /*18f0*/  @P3 IADD3 R34, PT, PT, -R54, -0x2, RZ ;  /* 0xfffffffe36223810 */ /* 0x000fe20007ffe1ff */
[----:B------:R-:W-:Y:S01]  /*1900*/  @P1 VIADD R13, R16, 0xffffffff ;  /* 0xffffffff100d1836 */ /* 0x000fe20000000000 */
[----:B------:R-:W-:Y:S01]  /*1910*/  LOP3.LUT P1, RZ, R14, 0x8000, RZ, 0xc0, !PT ;  /* 0x000080000eff7812 */ /* 0x000fe2000782c0ff */
[----:B------:R-:W-:-:S02]  /*1920*/  VIADD R37, R47, 0x1 ;  /* 0x000000012f257836 */ /* 0x000fc40000000000 */
[----:B------:R-:W-:Y:S02]  /*1930*/  VIADD R18, R13, 0xffffffff ;  /* 0xffffffff0d127836 */ /* 0x000fe40000000000 */
[----:B------:R-:W-:Y:S01]  /*1940*/  @P2 VIADD R9, R11, 0x2 ;  /* 0x000000020b092836 */ /* 0x000fe20000000000 */
[----:B------:R-:W-:Y:S01]  /*1950*/  LOP3.LUT P2, RZ, R33, 0x4, RZ, 0xc0, !PT ;  /* 0x0000000421ff7812 */ /* 0x000fe2000784c0ff */
[----:B------:R-:W-:Y:S02]  /*1960*/  IMAD.MOV.U32 R11, RZ, RZ, R37 ;  /* 0x000000ffff0b7224 */ /* 0x000fe400078e0025 */
[----:B------:R-:W-:Y:S01]  /*1970*/  @P0 VIADD R18, R13, 0x1 ;  /* 0x000000010d120836 */ /* 0x000fe20000000000 */
[----:B------:R-:W-:Y:S01]  /*1980*/  LOP3.LUT P0, RZ, R33, 0x400, RZ, 0xc0, !PT ;  /* 0x0000040021ff7812 */ /* 0x000fe2000780c0ff */
[----:B------:R-:W-:Y:S01]  /*1990*/  IMAD.MOV.U32 R49, RZ, RZ, 0x10000 ;  /* 0x00010000ff317424 */ /* 0x000fe200078e00ff */
[----:B------:R-:W-:Y:S01]  /*19a0*/  SEL R13, R53, 0xffffffff, !P3 ;  /* 0xffffffff350d7807 */ /* 0x000fe20005800000 */
[----:B------:R-:W-:Y:S01]  /*19b0*/  @P1 VIADD R11, R47, 0xffffffff ;  /* 0xffffffff2f0b1836 */ /* 0x000fe20000000000 */
[----:B------:R-:W-:Y:S01]  /*19c0*/  LOP3.LUT P1, RZ, R14, 0x200000, RZ, 0xc0, !PT ;  /* 0x002000000eff7812 */ /* 0x000fe2000782c0ff */
[----:B------:R-:W-:Y:S01]  /*19d0*/  VIADD R36, R18, 0xffffffff ;  /* 0xffffffff12247836 */ /* 0x000fe20000000000 */
[----:B------:R-:W-:Y:S01]  /*19e0*/  LOP3.LUT P3, RZ, R14, 0x800000, RZ, 0xc0, !PT ;  /* 0x008000000eff7812 */ /* 0x000fe2000786c0ff */
[----:B------:R-:W-:Y:S01]  /*19f0*/  VIADD R19, R11, 0x1 ;  /* 0x000000010b137836 */ /* 0x000fe20000000000 */
[C---:B------:R-:W-:Y:S01]  /*1a00*/  SEL R26, R53.reuse, 0xffffffff, P1 ;  /* 0xffffffff351a7807 */ /* 0x040fe20000800000 */
[----:B------:R-:W-:Y:S01]  /*1a10*/  IMAD.IADD R25, R56, 0x1, R25 ;  /* 0x0000000138197824 */ /* 0x000fe200078e0219 */
[C---:B------:R-:W-:Y:S01]  /*1a20*/  SEL R17, R53.reuse, 0xffffffff, !P3 ;  /* 0xffffffff35117807 */ /* 0x040fe20005800000 */
[----:B------:R-:W-:Y:S01]  /*1a30*/  IMAD.MOV.U32 R64, RZ, RZ, 0x3e ;  /* 0x0000003eff407424 */ /* 0x000fe200078e00ff */
[----:B------:R-:W-:Y:S01]  /*1a40*/  SEL R30, R53, 0xffffffff, P2 ;  /* 0xffffffff351e7807 */ /* 0x000fe20001000000 */
[----:B------:R-:W-:Y:S01]  /*1a50*/  @P0 VIADD R19, R11, 0xffffffff ;  /* 0xffffffff0b130836 */ /* 0x000fe20000000000 */
[C---:B------:R-:W-:Y:S01]  /*1a60*/  LOP3.LUT P0, RZ, R33.reuse, 0x40, RZ, 0xc0, !PT ;  /* 0x0000004021ff7812 */ /* 0x040fe2000780c0ff */
[----:B------:R-:W-:Y:S01]  /*1a70*/  IMAD.MOV.U32 R11, RZ, RZ, -0x2 ;  /* 0xfffffffeff0b7424 */ /* 0x000fe200078e00ff */
[----:B------:R-:W-:Y:S01]  /*1a80*/  LOP3.LUT P2, RZ, R33, 0x80000, RZ, 0xc0, !PT ;  /* 0x0008000021ff7812 */ /* 0x000fe2000784c0ff */
[----:B------:R-:W-:Y:S01]  /*1a90*/  @P1 VIADD R34, R13, 0x2 ;  /* 0x000000020d221836 */ /* 0x000fe20000000000 */
[C---:B------:R-:W-:Y:S01]  /*1aa0*/  SEL R16, R53.reuse, 0xffffffff, P0 ;  /* 0xffffffff35107807 */ /* 0x040fe20000000000 */
[----:B------:R-:W-:Y:S01]  /*1ab0*/  @P5 VIADD R11, R53, 0xffffffff ;  /* 0xffffffff350b5836 */ /* 0x000fe20000000000 */
[----:B------:R-:W-:Y:S01]  /*1ac0*/  LOP3.LUT P0, RZ, R14, 0x20000000, RZ, 0xc0, !PT ;  /* 0x200000000eff7812 */ /* 0x000fe2000780c0ff */
[----:B------:R-:W-:Y:S01]  /*1ad0*/  IMAD.IADD R34, R56, 0x1, R34 ;  /* 0x0000000138227824 */ /* 0x000fe200078e0222 */
[----:B------:R-:W-:Y:S01]  /*1ae0*/  LOP3.LUT P1, RZ, R33, 0x8000000, RZ, 0xc0, !PT ;  /* 0x0800000021ff7812 */ /* 0x000fe2000782c0ff */
[----:B------:R-:W-:Y:S01]  /*1af0*/  VIADD R12, R12, 0x1 ;  /* 0x000000010c0c7836 */ /* 0x000fe20000000000 */
[----:B------:R-:W-:Y:S01]  /*1b00*/  SEL R13, R53, 0xffffffff, !P0 ;  /* 0xffffffff350d7807 */ /* 0x000fe20004000000 */
[----:B------:R-:W-:Y:S01]  /*1b10*/  VIADD R61, R34, 0x1 ;  /* 0x00000001223d7836 */ /* 0x000fe20000000000 */
[----:B------:R-:W-:-:S02]  /*1b20*/  LOP3.LUT P0, RZ, R14, 0x400000, RZ, 0xc0, !PT ;  /* 0x004000000eff7812 */ /* 0x000fc4000780c0ff */
[----:B------:R-:W-:Y:S01]  /*1b30*/  @P3 IADD3 R46, PT, PT, -R54, 0x1, RZ ;  /* 0x00000001362e3810 */ /* 0x000fe20007ffe1ff */
[--C-:B------:R-:W-:Y:S01]  /*1b40*/  IMAD.IADD R22, R26, 0x1, R13.reuse ;  /* 0x000000011a167824 */ /* 0x100fe200078e020d */
[----:B------:R-:W-:Y:S02]  /*1b50*/  SEL R51, R53, 0xffffffff, !P1 ;  /* 0xffffffff35337807 */ /* 0x000fe40004800000 */
[----:B------:R-:W-:Y:S02]  /*1b60*/  LOP3.LUT P5, RZ, R33, 0x800000, RZ, 0xc0, !PT ;  /* 0x0080000021ff7812 */ /* 0x000fe400078ac0ff */
[----:B------:R-:W-:Y:S02]  /*1b70*/  IADD3 R13, PT, PT, R16, R22, R13 ;  /* 0x00000016100d7210 */ /* 0x000fe40007ffe00d */
[----:B------:R-:W-:-:S03]  /*1b80*/  LOP3.LUT R16, R42, 0x1, RZ, 0xc0, !PT ;  /* 0x000000012a107812 */ /* 0x000fc600078ec0ff */
[----:B------:R-:W-:Y:S01]  /*1b90*/  @P0 VIADD R46, R17, 0xffffffff ;  /* 0xffffffff112e0836 */ /* 0x000fe20000000000 */
[----:B------:R-:W-:Y:S01]  /*1ba0*/  ISETP.NE.U32.AND P1, PT, R16, 0x1, PT ;  /* 0x000000011000780c */ /* 0x000fe20003f25070 */
[----:B------:R-:W-:Y:S01]  /*1bb0*/  @P0 VIADD R11, R20, 0x1 ;  /* 0x00000001140b0836 */ /* 0x000fe20000000000 */
[----:B------:R-:W-:-:S04]  /*1bc0*/  LOP3.LUT P0, RZ, R33, 0x4000000, RZ, 0xc0, !PT ;  /* 0x0400000021ff7812 */ /* 0x000fc8000780c0ff */
[----:B------:R-:W-:-:S04]  /*1bd0*/  SEL R20, R53, 0xffffffff, !P0 ;  /* 0xffffffff35147807 */ /* 0x000fc80004000000 */
[----:B------:R-:W-:-:S05]  /*1be0*/  IADD3 R13, PT, PT, R51, R13, R20 ;  /* 0x0000000d330d7210 */ /* 0x000fca0007ffe014 */
[C---:B------:R-:W-:Y:S02]  /*1bf0*/  VIADD R39, R13.reuse, 0xffffffff ;  /* 0xffffffff0d277836 */ /* 0x040fe40000000000 */
[----:B------:R-:W-:Y:S01]  /*1c00*/  @P1 VIADD R39, R13, 0x1 ;  /* 0x000000010d271836 */ /* 0x000fe20000000000 */
[----:B------:R-:W-:-:S04]  /*1c10*/  LOP3.LUT P1, RZ, R33, 0x1000, RZ, 0xc0, !PT ;  /* 0x0000100021ff7812 */ /* 0x000fc8000782c0ff */
[----:B------:R-:W-:Y:S02]  /*1c20*/  SEL R41, R53, 0xffffffff, !P1 ;  /* 0xffffffff35297807 */ /* 0x000fe40004800000 */
[----:B------:R-:W-:-:S03]  /*1c30*/  LOP3.LUT P1, RZ, R33, 0x10000000, RZ, 0xc0, !PT ;  /* 0x1000000021ff7812 */ /* 0x000fc6000782c0ff */
[----:B------:R-:W-:-:S04]  /*1c40*/  IMAD.IADD R13, R30, 0x1, R41 ;  /* 0x000000011e0d7824 */ /* 0x000fc800078e0229 */
[----:B------:R-:W-:-:S06]  /*1c50*/  VIADD R16, R13, 0x1 ;  /* 0x000000010d107836 */ /* 0x000fcc0000000000 */
[----:B------:R-:W-:Y:S01]  /*1c60*/  @P1 VIADD R16, R13, 0xffffffff ;  /* 0xffffffff0d101836 */ /* 0x000fe20000000000 */
[----:B------:R-:W-:Y:S02]  /*1c70*/  LOP3.LUT P1, RZ, R42, 0x1000000, RZ, 0xc0, !PT ;  /* 0x010000002aff7812 */ /* 0x000fe4000782c0ff */
[----:B------:R-:W-:Y:S01]  /*1c80*/  SEL R13, R53, 0x1fffff, P5 ;  /* 0x001fffff350d7807 */ /* 0x000fe20002800000 */
[----:B------:R-:W-:-:S10]  /*1c90*/  VIADD R44, R16, 0xffffffff ;  /* 0xffffffff102c7836 */ /* 0x000fd40000000000 */
[----:B------:R-:W-:Y:S01]  /*1ca0*/  @P1 VIADD R44, R16, 0x1 ;  /* 0x00000001102c1836 */ /* 0x000fe20000000000 */
[----:B------:R-:W-:Y:S01]  /*1cb0*/  LOP3.LUT P1, RZ, R33, 0x1000000, RZ, 0xc0, !PT ;  /* 0x0100000021ff7812 */ /* 0x000fe2000782c0ff */
[----:B------:R-:W-:Y:S02]  /*1cc0*/  IMAD.MOV.U32 R16, RZ, RZ, 0x3ffffe ;  /* 0x003ffffeff107424 */ /* 0x000fe400078e00ff */
[----:B------:R-:W-:Y:S02]  /*1cd0*/  @P5 VIADD R16, R53, 0x1fffff ;  /* 0x001fffff35105836 */ /* 0x000fe40000000000 */
[----:B------:R-:W-:-:S04]  /*1ce0*/  @P4 VIADD R16, R13, 0x1 ;  /* 0x000000010d104836 */ /* 0x000fc80000000000 */
[----:B------:R-:W-:-:S04]  /*1cf0*/  VIADD R13, R16, 0x1fffff ;  /* 0x001fffff100d7836 */ /* 0x000fc80000000000 */
[----:B------:R-:W-:Y:S01]  /*1d00*/  @P1 VIADD R13, R16, 0x1 ;  /* 0x00000001100d1836 */ /* 0x000fe20000000000 */
[----:B------:R-:W-:-:S03]  /*1d10*/  SEL R16, R55, 0x1, !P2 ;  /* 0x0000000137107807 */ /* 0x000fc60005000000 */
[C---:B------:R-:W-:Y:S02]  /*1d20*/  VIADD R32, R13.reuse, 0x1fffff ;  /* 0x001fffff0d207836 */ /* 0x040fe40000000000 */
[----:B------:R-:W-:Y:S01]  /*1d30*/  @P0 VIADD R32, R13, 0x1 ;  /* 0x000000010d200836 */ /* 0x000fe20000000000 */
[C---:B------:R-:W-:Y:S01]  /*1d40*/  LOP3.LUT P0, RZ, R33.reuse, 0x200000, RZ, 0xc0, !PT ;  /* 0x0020000021ff7812 */ /* 0x040fe2000780c0ff */
[C---:B------:R-:W-:Y:S02]  /*1d50*/  VIADD R35, R16.reuse, 0xffffffff ;  /* 0xffffffff10237836 */ /* 0x040fe40000000000 */
[----:B------:R-:W-:Y:S01]  /*1d60*/  @P6 VIADD R35, R16, 0x1 ;  /* 0x0000000110236836 */ /* 0x000fe20000000000 */
[----:B------:R-:W-:-:S03]  /*1d70*/  LOP3.LUT P6, RZ, R33, 0x10000, RZ, 0xc0, !PT ;  /* 0x0001000021ff7812 */ /* 0x000fc600078cc0ff */
[----:B------:R-:W-:-:S06]  /*1d80*/  VIADD R13, R35, 0xffffffff ;  /* 0xffffffff230d7836 */ /* 0x000fcc0000000000 */
[----:B------:R-:W-:Y:S01]  /*1d90*/  @P0 VIADD R13, R35, 0x1 ;  /* 0x00000001230d0836 */ /* 0x000fe20000000000 */
[----:B------:R-:W-:-:S03]  /*1da0*/  LOP3.LUT P0, RZ, R33, 0x400000, RZ, 0xc0, !PT ;  /* 0x0040000021ff7812 */ /* 0x000fc6000780c0ff */
[----:B------:R-:W-:-:S10]  /*1db0*/  VIADD R23, R13, 0xffffffff ;  /* 0xffffffff0d177836 */ /* 0x000fd40000000000 */
[----:B------:R-:W-:Y:S01]  /*1dc0*/  @P0 VIADD R23, R13, 0x1 ;  /* 0x000000010d170836 */ /* 0x000fe20000000000 */
[----:B------:R-:W-:-:S03]  /*1dd0*/  SEL R13, R53, 0xffffffff, !P6 ;  /* 0xffffffff350d7807 */ /* 0x000fc60007000000 */
[----:B------:R-:W-:Y:S02]  /*1de0*/  VIADD R43, R23, 0xffffffff ;  /* 0xffffffff172b7836 */ /* 0x000fe40000000000 */
[----:B------:R-:W-:-:S04]  /*1df0*/  IMAD.IADD R16, R16, 0x1, R13 ;  /* 0x0000000110107824 */ /* 0x000fc800078e020d */
[C---:B------:R-:W-:Y:S02]  /*1e00*/  VIADD R17, R16.reuse, 0x1 ;  /* 0x0000000110117836 */ /* 0x040fe40000000000 */
[----:B------:R-:W-:Y:S01]  /*1e10*/  @P1 VIADD R17, R16, 0xffffffff ;  /* 0xffffffff10111836 */ /* 0x000fe20000000000 */
[----:B------:R-:W-:Y:S01]  /*1e20*/  R2P PR, R42.B2, 0x3 ;  /* 0x000000032a007804 */ /* 0x000fe20000002000 */
[----:B------:R-:W-:-:S03]  /*1e30*/  VIADD R16, R39, 0x1 ;  /* 0x0000000127107836 */ /* 0x000fc60000000000 */
[----:B------:R-:W-:-:S05]  /*1e40*/  IADD3 R17, PT, PT, R51, R17, R20 ;  /* 0x0000001133117210 */ /* 0x000fca0007ffe014 */
[----:B------:R-:W-:-:S04]  /*1e50*/  VIADD R38, R17, 0xffffffff ;  /* 0xffffffff11267836 */ /* 0x000fc80000000000 */
[----:B------:R-:W-:Y:S01]  /*1e60*/  @P0 VIADD R38, R17, 0x1 ;  /* 0x0000000111260836 */ /* 0x000fe20000000000 */
[----:B------:R-:W-:-:S03]  /*1e70*/  ISETP.GT.AND P0, PT, R33, -0x1, PT ;  /* 0xffffffff2100780c */ /* 0x000fc60003f04270 */
[C---:B------:R-:W-:Y:S02]  /*1e80*/  VIADD R58, R38.reuse, 0xffffffff ;  /* 0xffffffff263a7836 */ /* 0x040fe40000000000 */
[----:B------:R-:W-:Y:S01]  /*1e90*/  @P1 VIADD R58, R38, 0x1 ;  /* 0x00000001263a1836 */ /* 0x000fe20000000000 */
[----:B------:R-:W-:-:S04]  /*1ea0*/  LOP3.LUT P1, RZ, R33, 0x100000, RZ, 0xc0, !PT ;  /* 0x0010000021ff7812 */ /* 0x000fc8000782c0ff */
[C---:B------:R-:W-:Y:S02]  /*1eb0*/  SEL R57, R53.reuse, 0xffff, P1 ;  /* 0x0000ffff35397807 */ /* 0x040fe40000800000 */
[----:B------:R-:W-:Y:S01]  /*1ec0*/  LOP3.LUT P1, RZ, R14, 0x2000, RZ, 0xc0, !PT ;  /* 0x000020000eff7812 */ /* 0x000fe2000782c0ff */
[----:B------:R-:W-:Y:S01]  /*1ed0*/  @!P0 VIADD R36, R18, 0x1 ;  /* 0x0000000112248836 */ /* 0x000fe20000000000 */
[----:B------:R-:W-:Y:S02]  /*1ee0*/  LOP3.LUT P0, RZ, R42, 0x20, RZ, 0xc0, !PT ;  /* 0x000000202aff7812 */ /* 0x000fe4000780c0ff */
[----:B------:R-:W-:-:S05]  /*1ef0*/  SEL R18, R53, 0xffffffff, P4 ;  /* 0xffffffff35127807 */ /* 0x000fca0002000000 */
[----:B------:R-:W-:-:S04]  /*1f00*/  IMAD.IADD R17, R18, 0x1, R9 ;  /* 0x0000000112117824 */ /* 0x000fc800078e0209 */
[C---:B------:R-:W-:Y:S02]  /*1f10*/  VIADD R9, R17.reuse, 0xffffffff ;  /* 0xffffffff11097836 */ /* 0x040fe40000000000 */
[----:B------:R-:W-:Y:S02]  /*1f20*/  @P0 VIADD R9, R17, 0x1 ;  /* 0x0000000111090836 */ /* 0x000fe40000000000 */
[----:B------:R-:W-:Y:S01]  /*1f30*/  @P0 VIADD R16, R39, 0xffffffff ;  /* 0xffffffff27100836 */ /* 0x000fe20000000000 */
[----:B------:R-:W-:Y:S01]  /*1f40*/  LOP3.LUT P0, RZ, R33, 0x10000000, RZ, 0xc0, !PT ;  /* 0x1000000021ff7812 */ /* 0x000fe2000780c0ff */
[C---:B------:R-:W-:Y:S02]  /*1f50*/  VIADD R17, R35.reuse, 0x1 ;  /* 0x0000000123117836 */ /* 0x040fe40000000000 */
[----:B------:R-:W-:Y:S02]  /*1f60*/  @P5 VIADD R17, R35, 0xffffffff ;  /* 0xffffffff23115836 */ /* 0x000fe40000000000 */
[----:B------:R-:W-:-:S08]  /*1f70*/  IMAD.MOV.U32 R39, RZ, RZ, 0x10000 ;  /* 0x00010000ff277424 */ /* 0x000fd000078e00ff */
[----:B------:R-:W-:Y:S01]  /*1f80*/  @P0 VIADD R43, R23, 0x1 ;  /* 0x00000001172b0836 */ /* 0x000fe20000000000 */
[----:B------:R-:W-:Y:S01]  /*1f90*/  LOP3.LUT P0, RZ, R33, 0x1000000, RZ, 0xc0, !PT ;  /* 0x0100000021ff7812 */ /* 0x000fe2000780c0ff */
[C---:B------:R-:W-:Y:S02]  /*1fa0*/  VIADD R23, R35.reuse, 0xfffffffe ;  /* 0xfffffffe23177836 */ /* 0x040fe40000000000 */
[----:B------:R-:W-:Y:S01]  /*1fb0*/  @P6 VIADD R23, R35, 0x2 ;  /* 0x0000000223176836 */ /* 0x000fe20000000000 */
[----:B------:R-:W-:Y:S01]  /*1fc0*/  LOP3.LUT P6, RZ, R42, 0x4000, RZ, 0xc0, !PT ;  /* 0x000040002aff7812 */ /* 0x000fe200078cc0ff */
[----:B------:R-:W-:-:S08]  /*1fd0*/  VIADD R35, R17, 0xffffffff ;  /* 0xffffffff11237836 */ /* 0x000fd00000000000 */
[----:B------:R-:W-:Y:S01]  /*1fe0*/  @P0 VIADD R35, R17, 0x1 ;  /* 0x0000000111230836 */ /* 0x000fe20000000000 */
[----:B------:R-:W-:-:S03]  /*1ff0*/  LOP3.LUT P0, RZ, R33, 0x2000000, RZ, 0xc0, !PT ;  /* 0x0200000021ff7812 */ /* 0x000fc6000780c0ff */
[----:B------:R-:W-:-:S10]  /*2000*/  VIADD R62, R35, 0xffffffff ;  /* 0xffffffff233e7836 */ /* 0x000fd40000000000 */
[----:B------:R-:W-:Y:S01]  /*2010*/  @P0 VIADD R62, R35, 0x1 ;  /* 0x00000001233e0836 */ /* 0x000fe20000000000 */
[----:B------:R-:W-:Y:S01]  /*2020*/  LOP3.LUT P0, RZ, R14, 0x10000, RZ, 0xc0, !PT ;  /* 0x000100000eff7812 */ /* 0x000fe2000780c0ff */
[C---:B------:R-:W-:Y:S02]  /*2030*/  VIADD R35, R57.reuse, 0x1 ;  /* 0x0000000139237836 */ /* 0x040fe40000000000 */
[----:B------:R-:W-:Y:S01]  /*2040*/  @P5 VIADD R35, R57, 0xffff ;  /* 0x0000ffff39235836 */ /* 0x000fe20000000000 */
[----:B------:R-:W-:Y:S02]  /*2050*/  SEL R48, R52, 0x1, !P0 ;  /* 0x0000000134307807 */ /* 0x000fe40004000000 */
[----:B------:R-:W-:Y:S02]  /*2060*/  ISETP.NE.U32.AND P0, PT, R40, 0x1, PT ;  /* 0x000000012800780c */ /* 0x000fe40003f05070 */
[----:B------:R-:W-:Y:S01]  /*2070*/  LOP3.LUT P5, RZ, R14, 0x20000, RZ, 0xc0, !PT ;  /* 0x000200000eff7812 */ /* 0x000fe200078ac0ff */
[----:B------:R-:W-:Y:S01]  /*2080*/  VIADD R17, R48, 0xffff ;  /* 0x0000ffff30117836 */ /* 0x000fe20000000000 */
[----:B------:R-:W-:-:S02]  /*2090*/  SEL R40, R53, 0xffff, !P0 ;  /* 0x0000ffff35287807 */ /* 0x000fc40004000000 */
[----:B------:R-:W-:Y:S01]  /*20a0*/  PRMT R35, R35, 0x9910, RZ ;  /* 0x0000991023237816 */ /* 0x000fe200000000ff */
[----:B------:R-:W-:Y:S02]  /*20b0*/  IMAD.MOV.U32 R38, RZ, RZ, R17 ;  /* 0x000000ffff267224 */ /* 0x000fe400078e0011 */
[C---:B------:R-:W-:Y:S02]  /*20c0*/  @P1 VIADD R17, R48.reuse, 0x1 ;  /* 0x0000000130111836 */ /* 0x040fe40000000000 */
[----:B------:R-:W-:Y:S01]  /*20d0*/  @P6 VIADD R38, R48, 0x1 ;  /* 0x0000000130266836 */ /* 0x000fe20000000000 */
[----:B------:R-:W-:Y:S01]  /*20e0*/  LOP3.LUT R48, R14, 0x5000, RZ, 0xc0, !PT ;  /* 0x000050000e307812 */ /* 0x000fe200078ec0ff */
[----:B------:R-:W-:Y:S01]  /*20f0*/  @P0 VIADD R39, R52, 0xffff ;  /* 0x0000ffff34270836 */ /* 0x000fe20000000000 */
[----:B------:R-:W-:Y:S02]  /*2100*/  LOP3.LUT P0, RZ, R42, 0x80, RZ, 0xc0, !PT ;  /* 0x000000802aff7812 */ /* 0x000fe4000780c0ff */
[----:B------:R-:W-:-:S02]  /*2110*/  PRMT R38, R38, 0x9910, RZ ;  /* 0x0000991026267816 */ /* 0x000fc400000000ff */
[----:B------:R-:W-:-:S09]  /*2120*/  PRMT R17, R17, 0x9910, RZ ;  /* 0x0000991011117816 */ /* 0x000fd200000000ff */
[----:B------:R-:W-:Y:S02]  /*2130*/  @P0 VIADD R39, R40, 0x1 ;  /* 0x0000000128270836 */ /* 0x000fe40000000000 */
[----:B------:R-:W-:-:S03]  /*2140*/  IMAD.MOV.U32 R40, RZ, RZ, 0x2c3 ;  /* 0x000002c3ff287424 */ /* 0x000fc600078e00ff */
[----:B------:R-:W-:-:S04]  /*2150*/  PRMT R39, R39, 0x9910, RZ ;  /* 0x0000991027277816 */ /* 0x000fc800000000ff */
[----:B------:R-:W-:-:S04]  /*2160*/  ISETP.GT.AND P1, PT, R39, 0x1, PT ;  /* 0x000000012700780c */ /* 0x000fc80003f24270 */
[----:B------:R-:W-:Y:S01]  /*2170*/  SEL R39, R40, 0xc3, P1 ;  /* 0x000000c328277807 */ /* 0x000fe20000800000 */
[C---:B------:R-:W-:Y:S01]  /*2180*/  IMAD.SHL.U32 R40, R14.reuse, 0x200, RZ ;  /* 0x000002000e287824 */ /* 0x040fe200078e00ff */
[----:B------:R-:W-:-:S04]  /*2190*/  LOP3.LUT P1, RZ, R14, 0x4, RZ, 0xc0, !PT ;  /* 0x000000040eff7812 */ /* 0x000fc8000782c0ff */
[----:B------:R-:W-:Y:S02]  /*21a0*/  LOP3.LUT R39, R39, 0x800, R40, 0xf8, !PT ;  /* 0x0000080027277812 */ /* 0x000fe400078ef828 */
[----:B------:R-:W-:-:S04]  /*21b0*/  SHF.R.U32.HI R40, RZ, 0x1, R14 ;  /* 0x00000001ff287819 */ /* 0x000fc8000001160e */
[----:B------:R-:W-:Y:S02]  /*21c0*/  LOP3.LUT R39, R39, 0x1000, R40, 0xf8, !PT ;  /* 0x0000100027277812 */ /* 0x000fe400078ef828 */
[----:B------:R-:W-:Y:S01]  /*21d0*/  SEL R40, R52, 0x1, !P1 ;  /* 0x0000000134287807 */ /* 0x000fe20004800000 */
[----:B------:R-:W-:Y:S01]  /*21e0*/  @P1 VIADD R49, R53, 0x1 ;  /* 0x0000000135311836 */ /* 0x000fe20000000000 */
[----:B------:R-:W-:-:S13]  /*21f0*/  LOP3.LUT P1, RZ, R14, 0x10, RZ, 0xc0, !PT ;  /* 0x000000100eff7812 */ /* 0x000fda000782c0ff */
[----:B------:R-:W-:Y:S01]  /*2200*/  @P1 VIADD R49, R40, 0xffff ;  /* 0x0000ffff28311836 */ /* 0x000fe20000000000 */
[----:B------:R-:W-:Y:S01]  /*2210*/  SEL R40, R52, 0x1, !P5 ;  /* 0x0000000134287807 */ /* 0x000fe20006800000 */
[----:B------:R-:W-:Y:S01]  /*2220*/  @P1 VIADD R24, R10, 0x1 ;  /* 0x000000010a181836 */ /* 0x000fe20000000000 */
[----:B------:R-:W-:Y:S01]  /*2230*/  ISETP.NE.AND P5, PT, R48, 0x4000, PT ;  /* 0x000040003000780c */ /* 0x000fe20003fa5270 */
[----:B------:R-:W-:Y:S01]  /*2240*/  @P1 VIADD R64, R53, 0x1f ;  /* 0x0000001f35401836 */ /* 0x000fe20000000000 */
[----:B------:R-:W-:Y:S02]  /*2250*/  PRMT R49, R49, 0x9910, RZ ;  /* 0x0000991031317816 */ /* 0x000fe400000000ff */
[----:B------:R-:W-:Y:S02]  /*2260*/  SEL R48, RZ, 0x10000, P5 ;  /* 0x00010000ff307807 */ /* 0x000fe40002800000 */
[----:B------:R-:W-:Y:S02]  /*2270*/  ISETP.GE.AND P5, PT, R49, 0x2, PT ;  /* 0x000000023100780c */ /* 0x000fe40003fa6270 */
[----:B------:R-:W-:-:S02]  /*2280*/  PRMT R40, R40, 0x9910, RZ ;  /* 0x0000991028287816 */ /* 0x000fc400000000ff */
[----:B------:R-:W-:Y:S02]  /*2290*/  SEL R49, RZ, 0x8000, !P5 ;  /* 0x00008000ff317807 */ /* 0x000fe40006800000 */
[----:B------:R-:W-:Y:S02]  /*22a0*/  ISETP.GT.AND P5, PT, R38, 0x1, PT ;  /* 0x000000012600780c */ /* 0x000fe40003fa4270 */
[----:B------:R-:W-:Y:S02]  /*22b0*/  PRMT R38, R27, 0x9910, RZ ;  /* 0x000099101b267816 */ /* 0x000fe400000000ff */
[----:B------:R-:W-:Y:S02]  /*22c0*/  SEL R59, RZ, 0x20000, !P5 ;  /* 0x00020000ff3b7807 */ /* 0x000fe40006800000 */
[----:B------:R-:W-:Y:S02]  /*22d0*/  ISETP.GE.AND P6, PT, R38, 0x2, PT ;  /* 0x000000022600780c */ /* 0x000fe40003fc6270 */
[----:B------:R-:W-:-:S02]  /*22e0*/  LOP3.LUT P5, RZ, R14, 0x80000, RZ, 0xc0, !PT ;  /* 0x000800000eff7812 */ /* 0x000fc400078ac0ff */
[----:B------:R-:W-:Y:S02]  /*22f0*/  SEL R50, RZ, 0x2000, !P6 ;  /* 0x00002000ff327807 */ /* 0x000fe40007000000 */
[----:B------:R-:W-:Y:S02]  /*2300*/  LOP3.LUT P6, RZ, R33, 0x4, RZ, 0xc0, !PT ;  /* 0x0000000421ff7812 */ /* 0x000fe400078cc0ff */
[----:B------:R-:W-:Y:S01]  /*2310*/  LOP3.LUT R27, R50, R39, R49, 0xfe, !PT ;  /* 0x00000027321b7212 */ /* 0x000fe200078efe31 */
[----:B------:R-:W-:Y:S01]  /*2320*/  VIADD R50, R26, 0xffffffff ;  /* 0xffffffff1a327836 */ /* 0x000fe20000000000 */
[----:B------:R-:W-:Y:S01]  /*2330*/  SEL R39, R52, 0x1, !P5 ;  /* 0x0000000134277807 */ /* 0x000fe20006800000 */
[----:B------:R-:W-:Y:S01]  /*2340*/  @P3 VIADD R50, R26, 0x1 ;  /* 0x000000011a323836 */ /* 0x000fe20000000000 */
[----:B------:R-:W-:Y:S02]  /*2350*/  IADD3 R27, PT, PT, R27, R48, R59 ;  /* 0x000000301b1b7210 */ /* 0x000fe40007ffe03b */
[----:B------:R-:W-:-:S02]  /*2360*/  SEL R48, R52, 0x1, !P3 ;  /* 0x0000000134307807 */ /* 0x000fc40005800000 */
[----:B------:R-:W-:Y:S02]  /*2370*/  LOP3.LUT P3, RZ, R33, 0x40, RZ, 0xc0, !PT ;  /* 0x0000004021ff7812 */ /* 0x000fe4000786c0ff */
[----:B------:R-:W-:Y:S01]  /*2380*/  PRMT R59, R28, 0x9910, RZ ;  /* 0x000099101c3b7816 */ /* 0x000fe200000000ff */
[----:B------:R-:W-:Y:S01]  /*2390*/  IMAD.MOV.U32 R28, RZ, RZ, R40 ;  /* 0x000000ffff1c7224 */ /* 0x000fe200078e0028 */
[----:B------:R-:W-:Y:S01]  /*23a0*/  SEL R49, R53, 0xffffffff, P3 ;  /* 0xffffffff35317807 */ /* 0x000fe20001800000 */
[----:B------:R-:W-:Y:S02]  /*23b0*/  IMAD.IADD R39, R39, 0x1, R48 ;  /* 0x0000000127277824 */ /* 0x000fe400078e0230 */
[----:B------:R-:W-:Y:S01]  /*23c0*/  IMAD.MOV.U32 R48, RZ, RZ, 0x10000 ;  /* 0x00010000ff307424 */ /* 0x000fe200078e00ff */
[----:B------:R-:W-:Y:S01]  /*23d0*/  IADD3 R31, PT, PT, R49, R30, R31 ;  /* 0x0000001e311f7210 */ /* 0x000fe20007ffe01f */
[----:B------:R-:W-:Y:S01]  /*23e0*/  @P4 VIADD R48, R52, 0xffff ;  /* 0x0000ffff34304836 */ /* 0x000fe20000000000 */
[----:B------:R-:W-:Y:S01]  /*23f0*/  PRMT R39, R39, 0x9910, RZ ;  /* 0x0000991027277816 */ /* 0x000fe200000000ff */
[----:B------:R-:W-:Y:S01]  /*2400*/  IMAD.IADD R24, R49, 0x1, R24 ;  /* 0x0000000131187824 */ /* 0x000fe200078e0218 */
[----:B------:R-:W-:-:S04]  /*2410*/  ISETP.GT.AND P5, PT, R31, 0x1, PT ;  /* 0x000000011f00780c */ /* 0x000fc80003fa4270 */
[----:B------:R-:W-:Y:S02]  /*2420*/  SEL R31, R53, 0x80000, !P5 ;  /* 0x00080000351f7807 */ /* 0x000fe40006800000 */
[----:B------:R-:W-:Y:S01]  /*2430*/  ISETP.GE.AND P5, PT, R59, R28, PT ;  /* 0x0000001c3b00720c */ /* 0x000fe20003fa6270 */
[----:B------:R-:W-:-:S03]  /*2440*/  VIADD R59, R25, 0xffffffff ;  /* 0xffffffff193b7836 */ /* 0x000fc60000000000 */
[----:B------:R-:W-:Y:S02]  /*2450*/  SEL R40, RZ, 0x40000, P5 ;  /* 0x00040000ff287807 */ /* 0x000fe40002800000 */
[----:B------:R-:W-:-:S03]  /*2460*/  LOP3.LUT P5, RZ, R33, 0x20000, RZ, 0xc0, !PT ;  /* 0x0002000021ff7812 */ /* 0x000fc600078ac0ff */
[----:B------:R-:W-:Y:S01]  /*2470*/  IMAD.IADD R40, R40, 0x1, R31 ;  /* 0x0000000128287824 */ /* 0x000fe200078e021f */
[C---:B------:R-:W-:Y:S02]  /*2480*/  SEL R28, R53.reuse, 0xffffffff, P5 ;  /* 0xffffffff351c7807 */ /* 0x040fe40002800000 */
[----:B------:R-:W-:Y:S02]  /*2490*/  LOP3.LUT P5, RZ, R42, 0x40000, RZ, 0xc0, !PT ;  /* 0x000400002aff7812 */ /* 0x000fe400078ac0ff */
[----:B------:R-:W-:Y:S02]  /*24a0*/  SEL R31, R53, 0xffffffff, !P6 ;  /* 0xffffffff351f7807 */ /* 0x000fe40007000000 */
[----:B------:R-:W-:Y:S02]  /*24b0*/  LOP3.LUT P6, RZ, R33, 0x200000, RZ, 0xc0, !PT ;  /* 0x0020000021ff7812 */ /* 0x000fe400078cc0ff */
[----:B------:R-:W-:Y:S02]  /*24c0*/  IADD3 R28, PT, PT, R28, R50, R31 ;  /* 0x000000321c1c7210 */ /* 0x000fe40007ffe01f */
[----:B------:R-:W-:-:S05]  /*24d0*/  SEL R50, R53, 0xffffffff, !P2 ;  /* 0xffffffff35327807 */ /* 0x000fca0005000000 */
[----:B------:R-:W-:Y:S01]  /*24e0*/  @P5 VIADD R59, R25, 0x1 ;  /* 0x00000001193b5836 */ /* 0x000fe20000000000 */
[----:B------:R-:W-:Y:S01]  /*24f0*/  LOP3.LUT P5, RZ, R33, 0x100000, RZ, 0xc0, !PT ;  /* 0x0010000021ff7812 */ /* 0x000fe200078ac0ff */
[C---:B------:R-:W-:Y:S02]  /*2500*/  VIADD R25, R57.reuse, 0xffff ;  /* 0x0000ffff39197836 */ /* 0x040fe40000000000 */
[----:B------:R-:W-:Y:S01]  /*2510*/  @P2 VIADD R25, R57, 0x1 ;  /* 0x0000000139192836 */ /* 0x000fe20000000000 */
[----:B------:R-:W-:-:S04]  /*2520*/  LOP3.LUT P2, RZ, R14, 0x2000000, RZ, 0xc0, !PT ;  /* 0x020000000eff7812 */ /* 0x000fc8000784c0ff */
[----:B------:R-:W-:-:S05]  /*2530*/  SEL R31, R53, 0xffffffff, !P2 ;  /* 0xffffffff351f7807 */ /* 0x000fca0005000000 */
[----:B------:R-:W-:-:S04]  /*2540*/  @P3 VIADD R37, R31, 0xffffffff ;  /* 0xffffffff1f253836 */ /* 0x000fc80000000000 */
[----:B------:R-:W-:-:S04]  /*2550*/  IMAD.IADD R37, R30, 0x1, R37 ;  /* 0x000000011e257824 */ /* 0x000fc800078e0225 */
[----:B------:R-:W-:-:S04]  /*2560*/  IMAD.IADD R31, R50, 0x1, R37 ;  /* 0x00000001321f7824 */ /* 0x000fc800078e0225 */
[C---:B------:R-:W-:Y:S02]  /*2570*/  VIADD R52, R31.reuse, 0x1 ;  /* 0x000000011f347836 */ /* 0x040fe40000000000 */
[----:B------:R-:W-:Y:S01]  /*2580*/  @P5 VIADD R52, R31, 0xffffffff ;  /* 0xffffffff1f345836 */ /* 0x000fe20000000000 */
[----:B------:R-:W-:-:S03]  /*2590*/  LOP3.LUT P5, RZ, R42, 0x100000, RZ, 0xc0, !PT ;  /* 0x001000002aff7812 */ /* 0x000fc600078ac0ff */
[C---:B------:R-:W-:Y:S01]  /*25a0*/  VIADD R31, R52.reuse, 0x1 ;  /* 0x00000001341f7836 */ /* 0x040fe20000000000 */
[----:B------:R-:W-:Y:S01]  /*25b0*/  SEL R57, R53, 0xffffffff, P5 ;  /* 0xffffffff35397807 */ /* 0x000fe20002800000 */
[----:B------:R-:W-:Y:S01]  /*25c0*/  @P6 VIADD R31, R52, 0xffffffff ;  /* 0xffffffff341f6836 */ /* 0x000fe20000000000 */
[----:B------:R-:W-:Y:S02]  /*25d0*/  LOP3.LUT P5, RZ, R33, 0x4000, RZ, 0xc0, !PT ;  /* 0x0000400021ff7812 */ /* 0x000fe400078ac0ff */
[----:B------:R-:W-:-:S04]  /*25e0*/  LOP3.LUT P6, RZ, R42, 0x40, RZ, 0xc0, !PT ;  /* 0x000000402aff7812 */ /* 0x000fc800078cc0ff */
[----:B------:R-:W-:Y:S02]  /*25f0*/  SEL R10, R53, 0xffffffff, P6 ;  /* 0xffffffff350a7807 */ /* 0x000fe40003000000 */
[----:B------:R-:W-:Y:S02]  /*2600*/  LOP3.LUT P6, RZ, R14, 0x2000000, RZ, 0xc0, !PT ;  /* 0x020000000eff7812 */ /* 0x000fe400078cc0ff */
[----:B------:R-:W-:Y:S01]  /*2610*/  IADD3 R16, PT, PT, R57, R16, R10 ;  /* 0x0000001039107210 */ /* 0x000fe20007ffe00a */
[----:B------:R-:W-:Y:S02]  /*2620*/  IMAD.MOV.U32 R10, RZ, RZ, 0x1fffe ;  /* 0x0001fffeff0a7424 */ /* 0x000fe400078e00ff */
[----:B------:R-:W-:Y:S01]  /*2630*/  @P5 VIADD R61, R34, 0xffffffff ;  /* 0xffffffff223d5836 */ /* 0x000fe20000000000 */
[C---:B------:R-:W-:Y:S01]  /*2640*/  SEL R34, R53.reuse, 0xffff, P5 ;  /* 0x0000ffff35227807 */ /* 0x040fe20002800000 */
[----:B------:R-:W-:Y:S01]  /*2650*/  @P5 VIADD R10, R53, 0xffff ;  /* 0x0000ffff350a5836 */ /* 0x000fe20000000000 */
[----:B------:R-:W-:-:S03]  /*2660*/  LOP3.LUT P5, RZ, R33, 0x20000, RZ, 0xc0, !PT ;  /* 0x0002000021ff7812 */ /* 0x000fc600078ac0ff */
[----:B------:R-:W-:Y:S01]  /*2670*/  @P4 VIADD R10, R34, 0x1 ;  /* 0x00000001220a4836 */ /* 0x000fe20000000000 */
[----:B------:R-:W-:Y:S02]  /*2680*/  SEL R34, R53, 0xffffffff, P5 ;  /* 0xffffffff35227807 */ /* 0x000fe40002800000 */
[----:B------:R-:W-:Y:S02]  /*2690*/  ISETP.GT.AND P5, PT, R45, 0x2, PT ;  /* 0x000000022d00780c */ /* 0x000fe40003fa4270 */
[----:B------:R-:W-:Y:S01]  /*26a0*/  IADD3 R57, PT, PT, R50, R34, R13 ;  /* 0x0000002232397210 */ /* 0x000fe20007ffe00d */
[----:B------:R-:W-:Y:S01]  /*26b0*/  IMAD.MOV.U32 R50, RZ, RZ, 0x1fffe ;  /* 0x0001fffeff327424 */ /* 0x000fe200078e00ff */
[----:B------:R-:W-:Y:S01]  /*26c0*/  LOP3.LUT R45, R40, R27, RZ, 0xfc, !PT ;  /* 0x0000001b282d7212 */ /* 0x000fe200078efcff */
[----:B------:R-:W-:Y:S01]  /*26d0*/  @P6 VIADD R50, R53, 0xffff ;  /* 0x0000ffff35326836 */ /* 0x000fe20000000000 */
[----:B------:R-:W-:Y:S02]  /*26e0*/  IADD3 R20, PT, PT, R51, R57, R20 ;  /* 0x0000003933147210 */ /* 0x000fe40007ffe014 */
[----:B------:R-:W-:-:S02]  /*26f0*/  SEL R51, R53, 0x1f, P1 ;  /* 0x0000001f35337807 */ /* 0x000fc40000800000 */
[C---:B------:R-:W-:Y:S02]  /*2700*/  LOP3.LUT P1, RZ, R14.reuse, 0x20, RZ, 0xc0, !PT ;  /* 0x000000200eff7812 */ /* 0x040fe4000782c0ff */
[----:B------:R-:W-:Y:S01]  /*2710*/  SEL R40, R53, 0xffff, P6 ;  /* 0x0000ffff35287807 */ /* 0x000fe20003000000 */
[----:B------:R-:W-:Y:S01]  /*2720*/  @P0 VIADD R64, R51, 0x1 ;  /* 0x0000000133400836 */ /* 0x000fe20000000000 */
[----:B------:R-:W-:Y:S01]  /*2730*/  LOP3.LUT P6, RZ, R14, 0x100, RZ, 0xc0, !PT ;  /* 0x000001000eff7812 */ /* 0x000fe200078cc0ff */
[----:B------:R-:W-:Y:S01]  /*2740*/  VIADD R51, R26, 0x1 ;  /* 0x000000011a337836 */ /* 0x000fe20000000000 */
[----:B------:R-:W-:Y:S01]  /*2750*/  SEL R56, RZ, 0x200000, !P5 ;  /* 0x00200000ff387807 */ /* 0x000fe20006800000 */
[----:B------:R-:W-:Y:S01]  /*2760*/  @P4 VIADD R50, R40, 0x1 ;  /* 0x0000000128324836 */ /* 0x000fe20000000000 */
[----:B------:R-:W-:Y:S02]  /*2770*/  SEL R40, R53, 0xffff, !P4 ;  /* 0x0000ffff35287807 */ /* 0x000fe40006000000 */
[----:B------:R-:W-:-:S02]  /*2780*/  LOP3.LUT P4, RZ, R42, 0x100000, RZ, 0xc0, !PT ;  /* 0x001000002aff7812 */ /* 0x000fc4000788c0ff */
[----:B------:R-:W-:Y:S01]  /*2790*/  ISETP.GT.AND P5, PT, R59, 0x1, PT ;  /* 0x000000013b00780c */ /* 0x000fe20003fa4270 */
[----:B------:R-:W-:Y:S01]  /*27a0*/  @P1 VIADD R48, R40, 0x1 ;  /* 0x0000000128301836 */ /* 0x000fe20000000000 */
[C---:B------:R-:W-:Y:S02]  /*27b0*/  SEL R40, R53.reuse, 0xffffffff, P4 ;  /* 0xffffffff35287807 */ /* 0x040fe40002000000 */
[----:B------:R-:W-:Y:S02]  /*27c0*/  LOP3.LUT P4, RZ, R42, 0x40, RZ, 0xc0, !PT ;  /* 0x000000402aff7812 */ /* 0x000fe4000788c0ff */
[----:B------:R-:W-:Y:S02]  /*27d0*/  SEL R52, RZ, 0x100000, !P5 ;  /* 0x00100000ff347807 */ /* 0x000fe40006800000 */
[----:B------:R-:W-:Y:S02]  /*27e0*/  SEL R49, R53, 0xffffffff, P4 ;  /* 0xffffffff35317807 */ /* 0x000fe40002000000 */
[----:B------:R-:W-:-:S02]  /*27f0*/  LOP3.LUT P4, RZ, R14, 0x400, RZ, 0xc0, !PT ;  /* 0x000004000eff7812 */ /* 0x000fc4000788c0ff */
[----:B------:R-:W-:Y:S02]  /*2800*/  IADD3 R28, PT, PT, R40, R28, R49 ;  /* 0x0000001c281c7210 */ /* 0x000fe40007ffe031 */
[----:B------:R-:W-:Y:S02]  /*2810*/  SEL R49, R53, 0xffff, P6 ;  /* 0x0000ffff35317807 */ /* 0x000fe40003000000 */
[----:B------:R-:W-:Y:S01]  /*2820*/  IADD3 R13, PT, PT, R45, R52, R56 ;  /* 0x000000342d0d7210 */ /* 0x000fe20007ffe038 */
[----:B------:R-:W-:Y:S01]  /*2830*/  IMAD.MOV.U32 R52, RZ, RZ, 0x1fffe ;  /* 0x0001fffeff347424 */ /* 0x000fe200078e00ff */
[C---:B------:R-:W-:Y:S01]  /*2840*/  LOP3.LUT P5, RZ, R14.reuse, 0x800000, RZ, 0xc0, !PT ;  /* 0x008000000eff7812 */ /* 0x040fe200078ac0ff */
[----:B------:R-:W-:Y:S01]  /*2850*/  @P6 VIADD R52, R53, 0xffff ;  /* 0x0000ffff35346836 */ /* 0x000fe20000000000 */
[----:B------:R-:W-:Y:S02]  /*2860*/  LOP3.LUT P6, RZ, R14, 0x1000000, RZ, 0xc0, !PT ;  /* 0x010000000eff7812 */ /* 0x000fe400078cc0ff */
[----:B------:R-:W-:Y:S01]  /*2870*/  PRMT R48, R48, 0x9910, RZ ;  /* 0x0000991030307816 */ /* 0x000fe200000000ff */
[----:B------:R-:W-:Y:S01]  /*2880*/  @P4 VIADD R51, R26, 0xffffffff ;  /* 0xffffffff1a334836 */ /* 0x000fe20000000000 */
[----:B------:R-:W-:-:S03]  /*2890*/  LOP3.LUT P4, RZ, R14, 0x8, RZ, 0xc0, !PT ;  /* 0x000000080eff7812 */ /* 0x000fc6000788c0ff */
[----:B------:R-:W-:Y:S02]  /*28a0*/  IMAD.IADD R51, R40, 0x1, R51 ;  /* 0x0000000128337824 */ /* 0x000fe400078e0233 */
[----:B------:R-:W-:-:S04]  /*28b0*/  VIADD R40, R46, 0x1 ;  /* 0x000000012e287836 */ /* 0x000fc80000000000 */
[----:B------:R-:W-:Y:S01]  /*28c0*/  @P6 VIADD R40, R46, 0xffffffff ;  /* 0xffffffff2e286836 */ /* 0x000fe20000000000 */
[----:B------:R-:W-:-:S03]  /*28d0*/  LOP3.LUT P6, RZ, R33, 0x4, RZ, 0xc0, !PT ;  /* 0x0000000421ff7812 */ /* 0x000fc600078cc0ff */
[----:B------:R-:W-:Y:S01]  /*28e0*/  @P4 VIADD R52, R49, 0x1 ;  /* 0x0000000131344836 */ /* 0x000fe20000000000 */
[----:B------:R-:W-:Y:S02]  /*28f0*/  SEL R49, R53, 0xffffffff, P1 ;  /* 0xffffffff35317807 */ /* 0x000fe40000800000 */
[----:B------:R-:W-:Y:S02]  /*2900*/  LOP3.LUT P1, RZ, R42, 0x100, RZ, 0xc0, !PT ;  /* 0x000001002aff7812 */ /* 0x000fe4000782c0ff */
[----:B------:R-:W-:Y:S01]  /*2910*/  LOP3.LUT P4, RZ, R33, 0x40000000, RZ, 0xc0, !PT ;  /* 0x4000000021ff7812 */ /* 0x000fe2000788c0ff */
[----:B------:R-:W-:Y:S01]  /*2920*/  IMAD.IADD R56, R28, 0x1, R49 ;  /* 0x000000011c387824 */ /* 0x000fe200078e0231 */
[C---:B------:R-:W-:Y:S01]  /*2930*/  SEL R28, R53.reuse, 0xffffffff, P1 ;  /* 0xffffffff351c7807 */ /* 0x040fe20000800000 */
[----:B------:R-:W-:Y:S01]  /*2940*/  VIADD R49, R18, 0xffffffff ;  /* 0xffffffff12317836 */ /* 0x000fe20000000000 */
[----:B------:R-:W-:Y:S02]  /*2950*/  LOP3.LUT P1, RZ, R14, 0x40000000, RZ, 0xc0, !PT ;  /* 0x400000000eff7812 */ /* 0x000fe4000782c0ff */
[----:B------:R-:W-:Y:S01]  /*2960*/  IADD3 R47, PT, PT, R30, R40, R47 ;  /* 0x000000281e2f7210 */ /* 0x000fe20007ffe02f */
[----:B------:R-:W-:Y:S01]  /*2970*/  IMAD.IADD R19, R28, 0x1, R19 ;  /* 0x000000011c137824 */ /* 0x000fe200078e0213 */
[----:B------:R-:W-:-:S09]  /*2980*/  SEL R40, R53, 0xffff, P4 ;  /* 0x0000ffff35287807 */ /* 0x000fd20002000000 */
[----:B------:R-:W-:Y:S01]  /*2990*/  @P1 VIADD R49, R18, 0x1 ;  /* 0x0000000112311836 */ /* 0x000fe20000000000 */
[----:B------:R-:W-:Y:S02]  /*29a0*/  LOP3.LUT P1, RZ, R42, 0x200000, RZ, 0xc0, !PT ;  /* 0x002000002aff7812 */ /* 0x000fe4000782c0ff */
[----:B------:R-:W-:Y:S01]  /*29b0*/  IADD3 R18, PT, PT, R28, R47, R18 ;  /* 0x0000002f1c127210 */ /* 0x000fe20007ffe012 */
[----:B------:R-:W-:Y:S02]  /*29c0*/  IMAD.MOV.U32 R47, RZ, RZ, 0x1fffe ;  /* 0x0001fffeff2f7424 */ /* 0x000fe400078e00ff */
[----:B------:R-:W-:Y:S01]  /*29d0*/  @P4 VIADD R47, R53, 0xffff ;  /* 0x0000ffff352f4836 */ /* 0x000fe20000000000 */
[----:B------:R-:W-:Y:S01]  /*29e0*/  ISETP.GT.AND P4, PT, R19, -0x3, PT ;  /* 0xfffffffd1300780c */ /* 0x000fe20003f84270 */
[----:B------:R-:W-:-:S06]  /*29f0*/  IMAD.MOV.U32 R28, RZ, RZ, 0x1fffe ;  /* 0x0001fffeff1c7424 */ /* 0x000fcc00078e00ff */
[----:B------:R-:W-:Y:S01]  /*2a00*/  @P1 VIADD R47, R40, 0x1 ;  /* 0x00000001282f1836 */ /* 0x000fe20000000000 */
[----:B------:R-:W-:Y:S02]  /*2a10*/  SEL R40, R53, 0xffffffff, P2 ;  /* 0xffffffff35287807 */ /* 0x000fe40001000000 */
[----:B------:R-:W-:Y:S02]  /*2a20*/  LOP3.LUT P2, RZ, R42, 0x800000, RZ, 0xc0, !PT ;  /* 0x008000002aff7812 */ /* 0x000fe4000784c0ff */
[----:B------:R-:W-:Y:S02]  /*2a30*/  IADD3 R40, PT, PT, R30, R11, R40 ;  /* 0x0000000b1e287210 */ /* 0x000fe40007ffe028 */
[----:B------:R-:W-:Y:S02]  /*2a40*/  SHF.R.U32.HI R11, RZ, 0x4, R14 ;  /* 0x00000004ff0b7819 */ /* 0x000fe4000001160e */
[----:B------:R-:W-:Y:S02]  /*2a50*/  PRMT R19, R47, 0x9910, RZ ;  /* 0x000099102f137816 */ /* 0x000fe400000000ff */
[----:B------:R-:W-:-:S04]  /*2a60*/  LOP3.LUT R11, R11, 0x1, RZ, 0xc0, !PT ;  /* 0x000000010b0b7812 */ /* 0x000fc800078ec0ff */
[----:B------:R-:W-:Y:S02]  /*2a70*/  ISETP.EQ.U32.OR P1, PT, R11, 0x1, !P0 ;  /* 0x000000010b00780c */ /* 0x000fe40004722470 */
[----:B------:R-:W-:Y:S02]  /*2a80*/  LOP3.LUT P0, RZ, R33, 0x8, RZ, 0xc0, !PT ;  /* 0x0000000821ff7812 */ /* 0x000fe4000780c0ff */
[----:B------:R-:W-:Y:S02]  /*2a90*/  P2R R57, PR, RZ, 0x2 ;  /* 0x00000002ff397803 */ /* 0x000fe40000000000 */
[----:B------:R-:W-:-:S09]  /*2aa0*/  SEL R11, R53, 0xffff, P0 ;  /* 0x0000ffff350b7807 */ /* 0x000fd20000000000 */
[----:B------:R-:W-:Y:S01]  /*2ab0*/  @P0 VIADD R28, R53, 0xffff ;  /* 0x0000ffff351c0836 */ /* 0x000fe20000000000 */
[----:B------:R-:W-:-:S13]  /*2ac0*/  LOP3.LUT P0, RZ, R42, 0x80000, RZ, 0xc0, !PT ;  /* 0x000800002aff7812 */ /* 0x000fda000780c0ff */
[----:B------:R-:W-:Y:S01]  /*2ad0*/  @P0 VIADD R28, R11, 0x1 ;  /* 0x000000010b1c0836 */ /* 0x000fe20000000000 */
[----:B------:R-:W-:Y:S02]  /*2ae0*/  ISETP.GE.AND P0, PT, R24, R9, PT ;  /* 0x000000091800720c */ /* 0x000fe40003f06270 */
[----:B------:R-:W-:Y:S02]  /*2af0*/  SEL R11, RZ, 0x20, P1 ;  /* 0x00000020ff0b7807 */ /* 0x000fe40000800000 */
[----:B------:R-:W-:-:S09]  /*2b00*/  PRMT R28, R28, 0x9910, RZ ;  /* 0x000099101c1c7816 */ /* 0x000fd200000000ff */
[----:B------:R-:W-:Y:S02]  /*2b10*/  @P0 LOP3.LUT R63, R63, 0x80, RZ, 0xfc, !PT ;  /* 0x000000803f3f0812 */ /* 0x000fe400078efcff */
[----:B------:R-:W-:Y:S01]  /*2b20*/  ISETP.GT.AND P0, PT, R51, 0x1, PT ;  /* 0x000000013300780c */ /* 0x000fe20003f04270 */
[----:B------:R-:W-:Y:S01]  /*2b30*/  IMAD.MOV.U32 R51, RZ, RZ, 0x1fffe ;  /* 0x0001fffeff337424 */ /* 0x000fe200078e00ff */
[C---:B------:R-:W-:Y:S02]  /*2b40*/  LOP3.LUT P1, RZ, R63.reuse, 0x80, RZ, 0xc0, !PT ;  /* 0x000000803fff7812 */ /* 0x040fe4000782c0ff */
[----:B------:R-:W-:Y:S02]  /*2b50*/  LOP3.LUT R63, R63, 0xfffeffff, RZ, 0xc0, !PT ;  /* 0xfffeffff3f3f7812 */ /* 0x000fe400078ec0ff */
[----:B------:R-:W-:Y:S02]  /*2b60*/  SEL R9, RZ, 0x1, !P0 ;  /* 0x00000001ff097807 */ /* 0x000fe40004000000 */
[----:B------:R-:W-:-:S02]  /*2b70*/  SEL R24, RZ, 0x4, !P1 ;  /* 0x00000004ff187807 */ /* 0x000fc40004800000 */
[----:B------:R-:W-:Y:S02]  /*2b80*/  P2R R59, PR, RZ, 0x2 ;  /* 0x00000002ff3b7803 */ /* 0x000fe40000000000 */
[----:B------:R-:W-:Y:S02]  /*2b90*/  IADD3 R11, PT, PT, R24, R11, R9 ;  /* 0x0000000b180b7210 */ /* 0x000fe40007ffe009 */
[----:B------:R-:W-:Y:S02]  /*2ba0*/  @P0 LOP3.LUT R63, R63, 0x10000, RZ, 0xfc, !PT ;  /* 0x000100003f3f0812 */ /* 0x000fe400078efcff */
[----:B------:R-:W-:Y:S02]  /*2bb0*/  LOP3.LUT P0, RZ, R33, 0x40000, RZ, 0xc0, !PT ;  /* 0x0004000021ff7812 */ /* 0x000fe4000780c0ff */
[----:B------:R-:W-:Y:S02]  /*2bc0*/  SEL R24, RZ, 0x2, P4 ;  /* 0x00000002ff187807 */ /* 0x000fe40002000000 */
[----:B------:R-:W-:-:S02]  /*2bd0*/  SEL R9, R53, 0xffff, P0 ;  /* 0x0000ffff35097807 */ /* 0x000fc40000000000 */
[----:B------:R-:W-:Y:S02]  /*2be0*/  LOP3.LUT R63, R63, 0xffff7fff, RZ, 0xc0, !PT ;  /* 0xffff7fff3f3f7812 */ /* 0x000fe400078ec0ff */
[----:B------:R-:W-:Y:S02]  /*2bf0*/  ISETP.GT.AND P1, PT, R19, 0x1, PT ;  /* 0x000000011300780c */ /* 0x000fe40003f24270 */
[----:B------:R-:W-:Y:S02]  /*2c00*/  @P4 LOP3.LUT R63, R63, 0x8000, RZ, 0xfc, !PT ;  /* 0x000080003f3f4812 */ /* 0x000fe400078efcff */
[----:B------:R-:W-:Y:S01]  /*2c10*/  LOP3.LUT P4, RZ, R42, 0x10, RZ, 0xc0, !PT ;  /* 0x000000102aff7812 */ /* 0x000fe2000788c0ff */
[----:B------:R-:W-:Y:S01]  /*2c20*/  @P0 VIADD R51, R53, 0xffff ;  /* 0x0000ffff35330836 */ /* 0x000fe20000000000 */
[----:B------:R-:W-:Y:S01]  /*2c30*/  LOP3.LUT P0, RZ, R33, 0x800, RZ, 0xc0, !PT ;  /* 0x0000080021ff7812 */ /* 0x000fe2000780c0ff */
[----:B------:R-:W-:Y:S01]  /*2c40*/  @P2 VIADD R51, R9, 0x1 ;  /* 0x0000000109332836 */ /* 0x000fe20000000000 */
[----:B------:R-:W-:-:S02]  /*2c50*/  LOP3.LUT R9, R64, 0x10, RZ, 0xc0, !PT ;  /* 0x0000001040097812 */ /* 0x000fc400078ec0ff */
[----:B------:R-:W-:Y:S02]  /*2c60*/  SEL R46, R53, 0xffffffff, P0 ;  /* 0xffffffff352e7807 */ /* 0x000fe40000000000 */
[----:B------:R-:W-:Y:S02]  /*2c70*/  ISETP.GT.AND P0, PT, R56, 0x2, PT ;  /* 0x000000023800780c */ /* 0x000fe40003f04270 */
[----:B------:R-:W-:Y:S02]  /*2c80*/  IADD3 R9, PT, PT, R24, R11, R9 ;  /* 0x0000000b18097210 */ /* 0x000fe40007ffe009 */
[----:B------:R-:W-:Y:S02]  /*2c90*/  SEL R56, RZ, 0x80, !P0 ;  /* 0x00000080ff387807 */ /* 0x000fe40004000000 */
[----:B------:R-:W-:Y:S02]  /*2ca0*/  ISETP.GT.AND P0, PT, R36, -0x3, PT ;  /* 0xfffffffd2400780c */ /* 0x000fe40003f04270 */
[----:B------:R-:W-:-:S02]  /*2cb0*/  LOP3.LUT R63, R63, 0xfffffffb, RZ, 0xc0, !PT ;  /* 0xfffffffb3f3f7812 */ /* 0x000fc400078ec0ff */
[----:B------:R-:W-:Y:S02]  /*2cc0*/  SEL R11, RZ, 0x40, P0 ;  /* 0x00000040ff0b7807 */ /* 0x000fe40000000000 */
[----:B------:R-:W-:Y:S02]  /*2cd0*/  P2R R66, PR, RZ, 0x1 ;  /* 0x00000001ff427803 */ /* 0x000fe40000000000 */
[----:B------:R-:W-:Y:S01]  /*2ce0*/  IADD3 R11, PT, PT, R9, R56, R11 ;  /* 0x00000038090b7210 */ /* 0x000fe20007ffe00b */
[----:B------:R-:W-:Y:S01]  /*2cf0*/  IMAD.MOV.U32 R56, RZ, RZ, 0xffff ;  /* 0x0000ffffff387424 */ /* 0x000fe200078e00ff */
[----:B------:R-:W-:Y:S02]  /*2d00*/  LOP3.LUT P0, RZ, R33, 0x8000000, RZ, 0xc0, !PT ;  /* 0x0800000021ff7812 */ /* 0x000fe4000780c0ff */
[----:B------:R-:W-:Y:S02]  /*2d10*/  SEL R9, R53, 0xffffffff, !P6 ;  /* 0xffffffff35097807 */ /* 0x000fe40007000000 */
[----:B------:R-:W-:-:S02]  /*2d20*/  SEL R36, R56, 0x1, !P5 ;  /* 0x0000000138247807 */ /* 0x000fc40006800000 */
[----:B------:R-:W-:Y:S02]  /*2d30*/  IADD3 R9, PT, PT, R41, R46, R9 ;  /* 0x0000002e29097210 */ /* 0x000fe40007ffe009 */
[----:B------:R-:W-:Y:S02]  /*2d40*/  ISETP.GE.AND P6, PT, R28, -0x1, PT ;  /* 0xffffffff1c00780c */ /* 0x000fe40003fc6270 */
[----:B------:R-:W-:Y:S01]  /*2d50*/  LOP3.LUT P5, RZ, R33, 0x8000, RZ, 0xc0, !PT ;  /* 0x0000800021ff7812 */ /* 0x000fe200078ac0ff */
[C---:B------:R-:W-:Y:S02]  /*2d60*/  VIADD R60, R9.reuse, 0xffffffff ;  /* 0xffffffff093c7836 */ /* 0x040fe40000000000 */
[----:B------:R-:W-:Y:S02]  /*2d70*/  @P4 VIADD R60, R9, 0x1 ;  /* 0x00000001093c4836 */ /* 0x000fe40000000000 */
[C---:B------:R-:W-:Y:S02]  /*2d80*/  VIADD R9, R32.reuse, 0x1fffff ;  /* 0x001fffff20097836 */ /* 0x040fe40000000000 */
[----:B------:R-:W-:-:S02]  /*2d90*/  @P0 VIADD R9, R32, 0x1 ;  /* 0x0000000120090836 */ /* 0x000fc40000000000 */
[C---:B------:R-:W-:Y:S02]  /*2da0*/  VIADD R32, R36.reuse, 0xffff ;  /* 0x0000ffff24207836 */ /* 0x040fe40000000000 */
[----:B------:R-:W-:Y:S01]  /*2db0*/  @P4 VIADD R32, R36, 0x1 ;  /* 0x0000000124204836 */ /* 0x000fe20000000000 */
[----:B------:R-:W-:Y:S02]  /*2dc0*/  LOP3.LUT P4, RZ, R14, 0x800, RZ, 0xc0, !PT ;  /* 0x000008000eff7812 */ /* 0x000fe4000788c0ff */
[----:B------:R-:W-:Y:S02]  /*2dd0*/  SEL R36, RZ, 0x80, P6 ;  /* 0x00000080ff247807 */ /* 0x000fe40003000000 */
[----:B------:R-:W-:Y:S02]  /*2de0*/  PRMT R47, R32, 0x9910, RZ ;  /* 0x00009910202f7816 */ /* 0x000fe400000000ff */
[----:B------:R-:W-:Y:S02]  /*2df0*/  SEL R32, RZ, 0x1, !P1 ;  /* 0x00000001ff207807 */ /* 0x000fe40004800000 */
[----:B------:R-:W-:-:S02]  /*2e00*/  ISETP.GE.AND P1, PT, R47, 0x2, PT ;  /* 0x000000022f00780c */ /* 0x000fc40003f26270 */
[----:B------:R-:W-:Y:S02]  /*2e10*/  LOP3.LUT R32, R32, 0x20, R67, 0xf8, !PT ;  /* 0x0000002020207812 */ /* 0x000fe400078ef843 */
[----:B------:R-:W-:Y:S02]  /*2e20*/  SEL R67, RZ, 0x40, !P1 ;  /* 0x00000040ff437807 */ /* 0x000fe40004800000 */
[----:B------:R-:W-:Y:S02]  /*2e30*/  LOP3.LUT P6, RZ, R33, 0x2000, RZ, 0xc0, !PT ;  /* 0x0000200021ff7812 */ /* 0x000fe400078cc0ff */
[----:B------:R-:W-:Y:S02]  /*2e40*/  LOP3.LUT R32, R67, R36, R32, 0xfe, !PT ;  /* 0x0000002443207212 */ /* 0x000fe400078efe20 */
[----:B------:R-:W-:-:S04]  /*2e50*/  LOP3.LUT R36, R14, 0x2, RZ, 0xc0, !PT ;  /* 0x000000020e247812 */ /* 0x000fc800078ec0ff */
[C---:B------:R-:W-:Y:S02]  /*2e60*/  IADD3 R67, PT, PT, -R36.reuse, -0x1, RZ ;  /* 0xffffffff24437810 */ /* 0x040fe40007ffe1ff */
[----:B------:R-:W-:Y:S02]  /*2e70*/  @P4 IADD3 R67, PT, PT, -R36, 0x1, RZ ;  /* 0x0000000124434810 */ /* 0x000fe40007ffe1ff */
[----:B------:R-:W-:-:S03]  /*2e80*/  LOP3.LUT P4, RZ, R14, 0x2000000, RZ, 0xc0, !PT ;  /* 0x020000000eff7812 */ /* 0x000fc6000788c0ff */
[----:B------:R-:W-:-:S04]  /*2e90*/  IMAD.IADD R67, R30, 0x1, R67 ;  /* 0x000000011e437824 */ /* 0x000fc800078e0243 */
[C---:B------:R-:W-:Y:S02]  /*2ea0*/  VIADD R36, R67.reuse, 0xffffffff ;  /* 0xffffffff43247836 */ /* 0x040fe40000000000 */
[----:B------:R-:W-:Y:S01]  /*2eb0*/  @P2 VIADD R36, R67, 0x1 ;  /* 0x0000000143242836 */ /* 0x000fe20000000000 */
[----:B------:R-:W-:Y:S02]  /*2ec0*/  LOP3.LUT P2, RZ, R33, 0x800, RZ, 0xc0, !PT ;  /* 0x0000080021ff7812 */ /* 0x000fe4000784c0ff */
[C---:B------:R-:W-:Y:S01]  /*2ed0*/  SEL R67, R53.reuse, 0xffffffff, !P4 ;  /* 0xffffffff35437807 */ /* 0x040fe20006000000 */
[----:B------:R-:W-:Y:S01]  /*2ee0*/  VIADD R36, R36, 0x1 ;  /* 0x0000000124247836 */ /* 0x000fe20000000000 */
[----:B------:R-:W-:-:S04]  /*2ef0*/  SEL R68, R53, 0xffffffff, P2 ;  /* 0xffffffff35447807 */ /* 0x000fc80001000000 */
[----:B------:R-:W-:Y:S02]  /*2f00*/  IADD3 R41, PT, PT, R68, R41, R67 ;  /* 0x0000002944297210 */ /* 0x000fe40007ffe043 */
[----:B------:R-:W-:Y:S01]  /*2f10*/  ISETP.GE.AND P1, PT, R36, 0x1, PT ;  /* 0x000000012400780c */ /* 0x000fe20003f26270 */
[----:B------:R-:W-:Y:S02]  /*2f20*/  IMAD.MOV.U32 R36, RZ, RZ, 0x1fffe ;  /* 0x0001fffeff247424 */ /* 0x000fe400078e00ff */
[C---:B------:R-:W-:Y:S02]  /*2f30*/  VIADD R67, R41.reuse, 0x1 ;  /* 0x0000000129437836 */ /* 0x040fe40000000000 */
[----:B------:R-:W-:Y:S01]  /*2f40*/  @P5 VIADD R67, R41, 0xffffffff ;  /* 0xffffffff29435836 */ /* 0x000fe20000000000 */
[----:B------:R-:W-:-:S03]  /*2f50*/  LOP3.LUT P5, RZ, R42, 0x4, RZ, 0xc0, !PT ;  /* 0x000000042aff7812 */ /* 0x000fc600078ac0ff */
[C---:B------:R-:W-:Y:S02]  /*2f60*/  VIADD R41, R67.reuse, 0xffffffff ;  /* 0xffffffff43297836 */ /* 0x040fe40000000000 */
[----:B------:R-:W-:Y:S01]  /*2f70*/  @P6 VIADD R41, R67, 0x1 ;  /* 0x0000000143296836 */ /* 0x000fe20000000000 */
[----:B------:R-:W-:Y:S02]  /*2f80*/  LOP3.LUT P6, RZ, R42, 0x8, RZ, 0xc0, !PT ;  /* 0x000000082aff7812 */ /* 0x000fe400078cc0ff */
[----:B------:R-:W-:Y:S01]  /*2f90*/  @P1 LOP3.LUT R63, R63, 0x4, RZ, 0xfc, !PT ;  /* 0x000000043f3f1812 */ /* 0x000fe200078efcff */
[----:B------:R-:W-:-:S04]  /*2fa0*/  VIADD R67, R41, 0xffffffff ;  /* 0xffffffff29437836 */ /* 0x000fc80000000000 */
[----:B------:R-:W-:-:S04]  /*2fb0*/  @P5 VIADD R67, R41, 0x1 ;  /* 0x0000000129435836 */ /* 0x000fc80000000000 */
[C---:B------:R-:W-:Y:S02]  /*2fc0*/  VIADD R41, R67.reuse, 0xffffffff ;  /* 0xffffffff43297836 */ /* 0x040fe40000000000 */
[----:B------:R-:W-:Y:S01]  /*2fd0*/  @P6 VIADD R41, R67, 0x1 ;  /* 0x0000000143296836 */ /* 0x000fe20000000000 */
[----:B------:R-:W-:-:S04]  /*2fe0*/  LOP3.LUT P6, RZ, R42, 0x400, RZ, 0xc0, !PT ;  /* 0x000004002aff7812 */ /* 0x000fc800078cc0ff */
[----:B------:R-:W-:-:S09]  /*2ff0*/  SEL R67, R53, 0xffff, P6 ;  /* 0x0000ffff35437807 */ /* 0x000fd20003000000 */
[----:B------:R-:W-:Y:S01]  /*3000*/  @P6 VIADD R36, R53, 0xffff ;  /* 0x0000ffff35246836 */ /* 0x000fe20000000000 */
[----:B------:R-:W-:Y:S01]  /*3010*/  LOP3.LUT P6, RZ, R33, 0x40000000, RZ, 0xc0, !PT ;  /* 0x4000000021ff7812 */ /* 0x000fe200078cc0ff */
[----:B------:R-:W-:Y:S01]  /*3020*/  @P5 VIADD R36, R67, 0x1 ;  /* 0x0000000143245836 */ /* 0x000fe20000000000 */
[----:B------:R-:W-:Y:S02]  /*3030*/  ISETP.GT.AND P5, PT, R41, 0x1, PT ;  /* 0x000000012900780c */ /* 0x000fe40003fa4270 */
[----:B------:R-:W-:Y:S02]  /*3040*/  SEL R41, R53, 0xffffffff, P4 ;  /* 0xffffffff35297807 */ /* 0x000fe40002000000 */
[----:B------:R-:W-:Y:S02]  /*3050*/  LOP3.LUT P4, RZ, R33, 0x40, RZ, 0xc0, !PT ;  /* 0x0000004021ff7812 */ /* 0x000fe4000788c0ff */
[C---:B------:R-:W-:Y:S02]  /*3060*/  SEL R67, R53.reuse, 0xffffffff, !P2 ;  /* 0xffffffff35437807 */ /* 0x040fe40005000000 */
[----:B------:R-:W-:-:S02]  /*3070*/  SEL R69, R53, 0xffffffff, P4 ;  /* 0xffffffff35457807 */ /* 0x000fc40002000000 */
[----:B------:R-:W-:Y:S01]  /*3080*/  LOP3.LUT P4, RZ, R14, 0x1000, RZ, 0xc0, !PT ;  /* 0x000010000eff7812 */ /* 0x000fe2000788c0ff */
[----:B------:R-:W-:Y:S01]  /*3090*/  IMAD.IADD R22, R67, 0x1, R22 ;  /* 0x0000000143167824 */ /* 0x000fe200078e0216 */
[----:B------:R-:W-:Y:S01]  /*30a0*/  IADD3 R30, PT, PT, R69, R30, R41 ;  /* 0x0000001e451e7210 */ /* 0x000fe20007ffe029 */
[----:B------:R-:W-:Y:S01]  /*30b0*/  VIADD R41, R26, 0xffffffff ;  /* 0xffffffff1a297836 */ /* 0x000fe20000000000 */
[----:B------:R-:W-:Y:S02]  /*30c0*/  LOP3.LUT P2, RZ, R42, 0x8000000, RZ, 0xc0, !PT ;  /* 0x080000002aff7812 */ /* 0x000fe4000784c0ff */
[----:B------:R-:W-:-:S07]  /*30d0*/  PRMT R36, R36, 0x9910, RZ ;  /* 0x0000991024247816 */ /* 0x000fce00000000ff */
[----:B------:R-:W-:Y:S01]  /*30e0*/  @P4 VIADD R41, R26, 0x1 ;  /* 0x000000011a294836 */ /* 0x000fe20000000000 */
[----:B------:R-:W-:-:S03]  /*30f0*/  ISETP.GT.AND P4, PT, R30, 0x2, PT ;  /* 0x000000021e00780c */ /* 0x000fc60003f84270 */
[----:B------:R-:W-:-:S04]  /*3100*/  IMAD.IADD R41, R30, 0x1, R41 ;  /* 0x000000011e297824 */ /* 0x000fc800078e0229 */
[C---:B------:R-:W-:Y:S02]  /*3110*/  VIADD R30, R41.reuse, 0x1 ;  /* 0x00000001291e7836 */ /* 0x040fe40000000000 */
[----:B------:R-:W-:Y:S01]  /*3120*/  @P6 VIADD R30, R41, 0xffffffff ;  /* 0xffffffff291e6836 */ /* 0x000fe20000000000 */
[----:B------:R-:W-:-:S03]  /*3130*/  LOP3.LUT P6, RZ, R33, 0x4, RZ, 0xc0, !PT ;  /* 0x0000000421ff7812 */ /* 0x000fc600078cc0ff */
[----:B------:R-:W-:Y:S01]  /*3140*/  IMAD.IADD R30, R67, 0x1, R30 ;  /* 0x00000001431e7824 */ /* 0x000fe200078e021e */
[----:B------:R-:W-:Y:S02]  /*3150*/  SEL R67, RZ, 0x100, !P1 ;  /* 0x00000100ff437807 */ /* 0x000fe40004800000 */
[----:B------:R-:W-:Y:S01]  /*3160*/  ISETP.NE.AND P1, PT, R59, RZ, PT ;  /* 0x000000ff3b00720c */ /* 0x000fe20003f25270 */
[C---:B------:R-:W-:Y:S02]  /*3170*/  VIADD R41, R30.reuse, 0x1 ;  /* 0x000000011e297836 */ /* 0x040fe40000000000 */
[----:B------:R-:W-:Y:S02]  /*3180*/  @P2 VIADD R41, R30, 0xffffffff ;  /* 0xffffffff1e292836 */ /* 0x000fe40000000000 */
[----:B------:R-:W-:Y:S02]  /*3190*/  IMAD.MOV.U32 R30, RZ, RZ, 0x1fffe ;  /* 0x0001fffeff1e7424 */ /* 0x000fe400078e00ff */
[----:B------:R-:W-:Y:S01]  /*31a0*/  @P3 VIADD R30, R53, 0xffff ;  /* 0x0000ffff351e3836 */ /* 0x000fe20000000000 */
[----:B------:R-:W-:-:S02]  /*31b0*/  ISETP.GT.AND P2, PT, R41, 0x5, PT ;  /* 0x000000052900780c */ /* 0x000fc40003f44270 */
[----:B------:R-:W-:-:S05]  /*31c0*/  SEL R41, R53, 0xffff, P3 ;  /* 0x0000ffff35297807 */ /* 0x000fca0001800000 */
[----:B------:R-:W-:Y:S01]  /*31d0*/  @P6 VIADD R30, R41, 0x1 ;  /* 0x00000001291e6836 */ /* 0x000fe20000000000 */
[----:B------:R-:W-:Y:S02]  /*31e0*/  LOP3.LUT R41, R33, 0x1, RZ, 0xc0, !PT ;  /* 0x0000000121297812 */ /* 0x000fe400078ec0ff */
[----:B------:R-:W-:Y:S02]  /*31f0*/  ISETP.GT.AND P6, PT, R14, -0x1, PT ;  /* 0xffffffff0e00780c */ /* 0x000fe40003fc4270 */
[----:B------:R-:W-:Y:S01]  /*3200*/  ISETP.NE.U32.AND P3, PT, R41, 0x1, PT ;  /* 0x000000012900780c */ /* 0x000fe20003f65070 */
[----:B------:R-:W-:-:S12]  /*3210*/  VIADD R41, R26, 0x1 ;  /* 0x000000011a297836 */ /* 0x000fd80000000000 */
[----:B------:R-:W-:Y:S02]  /*3220*/  @P3 VIADD R41, R26, 0xffffffff ;  /* 0xffffffff1a293836 */ /* 0x000fe40000000000 */
[----:B------:R-:W-:-:S04]  /*3230*/  IMAD.IADD R26, R69, 0x1, R26 ;  /* 0x00000001451a7824 */ /* 0x000fc800078e021a */
[C---:B------:R-:W-:Y:S02]  /*3240*/  VIADD R68, R26.reuse, 0xffffffff ;  /* 0xffffffff1a447836 */ /* 0x040fe40000000000 */
[----:B------:R-:W-:Y:S01]  /*3250*/  @P0 VIADD R68, R26, 0x1 ;  /* 0x000000011a440836 */ /* 0x000fe20000000000 */
[----:B------:R-:W-:Y:S01]  /*3260*/  PRMT R26, R30, 0x9910, RZ ;  /* 0x000099101e1a7816 */ /* 0x000fe200000000ff */
[----:B------:R-:W-:Y:S01]  /*3270*/  IMAD.MOV.U32 R30, RZ, RZ, 0x10000 ;  /* 0x00010000ff1e7424 */ /* 0x000fe200078e00ff */
[----:B------:R-:W-:Y:S01]  /*3280*/  LOP3.LUT P0, RZ, R42, 0x40000, RZ, 0xc0, !PT ;  /* 0x000400002aff7812 */ /* 0x000fe2000780c0ff */
[C---:B------:R-:W-:Y:S01]  /*3290*/  @!P6 VIADD R30, R53.reuse, 0x1 ;  /* 0x00000001351ee836 */ /* 0x040fe20000000000 */
[----:B------:R-:W-:Y:S02]  /*32a0*/  ISETP.GT.AND P3, PT, R26, 0x1, PT ;  /* 0x000000011a00780c */ /* 0x000fe40003f64270 */
[----:B------:R-:W-:Y:S02]  /*32b0*/  SEL R26, R53, 0xffff, !P6 ;  /* 0x0000ffff351a7807 */ /* 0x000fe40007000000 */
[----:B------:R-:W-:-:S07]  /*32c0*/  LOP3.LUT P6, RZ, R14, 0x1000000, RZ, 0xc0, !PT ;  /* 0x010000000eff7812 */ /* 0x000fce00078cc0ff */
[----:B------:R-:W-:Y:S01]  /*32d0*/  @P0 VIADD R30, R26, 0xffff ;  /* 0x0000ffff1a1e0836 */ /* 0x000fe20000000000 */
[----:B------:R-:W-:Y:S01]  /*32e0*/  ISETP.NE.AND P0, PT, R66, RZ, PT ;  /* 0x000000ff4200720c */ /* 0x000fe20003f05270 */
[----:B------:R-:W-:Y:S01]  /*32f0*/  IMAD.MOV.U32 R26, RZ, RZ, 0x1fffe ;  /* 0x0001fffeff1a7424 */ /* 0x000fe200078e00ff */
[----:B------:R-:W-:-:S03]  /*3300*/  SEL R66, R53, 0xffff, P6 ;  /* 0x0000ffff35427807 */ /* 0x000fc60003000000 */
[----:B------:R-:W-:Y:S01]  /*3310*/  @P6 VIADD R26, R53, 0xffff ;  /* 0x0000ffff351a6836 */ /* 0x000fe20000000000 */
[----:B------:R-:W-:-:S13]  /*3320*/  LOP3.LUT P6, RZ, R42, 0x400000, RZ, 0xc0, !PT ;  /* 0x004000002aff7812 */ /* 0x000fda00078cc0ff */
[----:B------:R-:W-:Y:S01]  /*3330*/  @P6 VIADD R26, R66, 0x1 ;  /* 0x00000001421a6836 */ /* 0x000fe20000000000 */
[----:B------:R-:W-:Y:S01]  /*3340*/  LOP3.LUT P6, RZ, R33, 0x20000000, RZ, 0xc0, !PT ;  /* 0x2000000021ff7812 */ /* 0x000fe200078cc0ff */
[----:B------:R-:W-:-:S03]  /*3350*/  VIADD R66, R22, 0xffffffff ;  /* 0xffffffff16427836 */ /* 0x000fc60000000000 */
[----:B------:R-:W-:-:S09]  /*3360*/  PRMT R26, R26, 0x9910, RZ ;  /* 0x000099101a1a7816 */ /* 0x000fd200000000ff */
[----:B------:R-:W-:Y:S01]  /*3370*/  @P6 VIADD R66, R22, 0x1 ;  /* 0x0000000116426836 */ /* 0x000fe20000000000 */
[----:B------:R-:W-:Y:S02]  /*3380*/  ISETP.GT.AND P6, PT, R42, -0x1, PT ;  /* 0xffffffff2a00780c */ /* 0x000fe40003fc4270 */
[----:B------:R-:W-:Y:S02]  /*3390*/  SEL R22, RZ, 0x200, !P5 ;  /* 0x00000200ff167807 */ /* 0x000fe40006800000 */
[----:B------:R-:W-:Y:S02]  /*33a0*/  ISETP.GT.AND P5, PT, R68, 0x1, PT ;  /* 0x000000014400780c */ /* 0x000fe40003fa4270 */
[----:B------:R-:W-:Y:S02]  /*33b0*/  SEL R68, R53, 0xffffffff, !P6 ;  /* 0xffffffff35447807 */ /* 0x000fe40007000000 */
[----:B------:R-:W-:Y:S02]  /*33c0*/  IADD3 R32, PT, PT, R32, R22, R67 ;  /* 0x0000001620207210 */ /* 0x000fe40007ffe043 */
[----:B------:R-:W-:Y:S01]  /*33d0*/  SEL R22, RZ, 0x2000, !P4 ;  /* 0x00002000ff167807 */ /* 0x000fe20006000000 */
[----:B------:R-:W-:Y:S01]  /*33e0*/  IMAD.IADD R41, R68, 0x1, R41 ;  /* 0x0000000144297824 */ /* 0x000fe200078e0229 */
[----:B------:R-:W-:-:S02]  /*33f0*/  ISETP.GT.AND P6, PT, R36, 0x1, PT ;  /* 0x000000012400780c */ /* 0x000fc40003fc4270 */
[----:B------:R-:W-:Y:S02]  /*3400*/  SEL R68, RZ, 0x4000, !P2 ;  /* 0x00004000ff447807 */ /* 0x000fe40005000000 */
[----:B------:R-:W-:Y:S02]  /*3410*/  ISETP.GE.AND P4, PT, R41, 0x2, PT ;  /* 0x000000022900780c */ /* 0x000fe40003f86270 */
[----:B------:R-:W-:Y:S02]  /*3420*/  SEL R59, RZ, 0x800, !P6 ;  /* 0x00000800ff3b7807 */ /* 0x000fe40007000000 */
[----:B------:R-:W-:Y:S02]  /*3430*/  SEL R41, RZ, 0x1000, P4 ;  /* 0x00001000ff297807 */ /* 0x000fe40002000000 */
[----:B------:R-:W-:Y:S02]  /*3440*/  SEL R67, RZ, 0x8000, !P3 ;  /* 0x00008000ff437807 */ /* 0x000fe40005800000 */
[----:B------:R-:W-:-:S02]  /*3450*/  IADD3 R41, PT, PT, R32, R59, R41 ;  /* 0x0000003b20297210 */ /* 0x000fc40007ffe029 */
[----:B------:R-:W-:Y:S02]  /*3460*/  SEL R36, RZ, 0x80000, !P5 ;  /* 0x00080000ff247807 */ /* 0x000fe40006800000 */
[----:B------:R-:W-:Y:S02]  /*3470*/  IADD3 R22, PT, PT, R41, R22, R68 ;  /* 0x0000001629167210 */ /* 0x000fe40007ffe044 */
[----:B------:R-:W-:Y:S02]  /*3480*/  LOP3.LUT P3, RZ, R14, 0x80000, RZ, 0xc0, !PT ;  /* 0x000800000eff7812 */ /* 0x000fe4000786c0ff */
[----:B------:R-:W-:Y:S02]  /*3490*/  PRMT R32, R30, 0x9910, RZ ;  /* 0x000099101e207816 */ /* 0x000fe400000000ff */
[----:B------:R-:W-:Y:S01]  /*34a0*/  IADD3 R30, PT, PT, R22, R67, R36 ;  /* 0x00000043161e7210 */ /* 0x000fe20007ffe024 */
[----:B------:R-:W-:Y:S01]  /*34b0*/  IMAD.SHL.U32 R67, R33, 0x8000, RZ ;  /* 0x0000800021437824 */ /* 0x000fe200078e00ff */
[----:B------:R-:W-:-:S02]  /*34c0*/  SEL R36, R56, 0x1, !P3 ;  /* 0x0000000138247807 */ /* 0x000fc40005800000 */
[C---:B------:R-:W-:Y:S02]  /*34d0*/  LOP3.LUT P3, RZ, R33.reuse, 0x2, RZ, 0xc0, !PT ;  /* 0x0000000221ff7812 */ /* 0x040fe4000786c0ff */
[----:B------:R-:W-:Y:S01]  /*34e0*/  ISETP.GT.AND P2, PT, R32, 0x1, PT ;  /* 0x000000012000780c */ /* 0x000fe20003f44270 */
[----:B------:R-:W-:Y:S01]  /*34f0*/  VIADD R32, R36, 0xffff ;  /* 0x0000ffff24207836 */ /* 0x000fe20000000000 */
[----:B------:R-:W-:Y:S02]  /*3500*/  ISETP.GE.AND P6, PT, R38, 0x2, PT ;  /* 0x000000022600780c */ /* 0x000fe40003fc6270 */
[----:B------:R-:W-:Y:S02]  /*3510*/  LOP3.LUT P4, RZ, R33, 0x1000000, RZ, 0xc0, !PT ;  /* 0x0100000021ff7812 */ /* 0x000fe4000788c0ff */
[----:B------:R-:W-:-:S05]  /*3520*/  LOP3.LUT P5, RZ, R63, 0x4, RZ, 0xc0, !PT ;  /* 0x000000043fff7812 */ /* 0x000fca00078ac0ff */
[----:B------:R-:W-:Y:S01]  /*3530*/  @P3 VIADD R32, R36, 0x1 ;  /* 0x0000000124203836 */ /* 0x000fe20000000000 */
[----:B------:R-:W-:Y:S01]  /*3540*/  ISETP.GT.AND P3, PT, R26, 0x1, PT ;  /* 0x000000011a00780c */ /* 0x000fe20003f64270 */
[----:B------:R-:W-:Y:S01]  /*3550*/  IMAD.SHL.U32 R36, R42, 0x2, RZ ;  /* 0x000000022a247824 */ /* 0x000fe200078e00ff */
[----:B------:R-:W-:Y:S02]  /*3560*/  SEL R26, RZ, 0x100000, !P2 ;  /* 0x00100000ff1a7807 */ /* 0x000fe40005000000 */
[----:B------:R-:W-:Y:S02]  /*3570*/  PRMT R32, R32, 0x9910, RZ ;  /* 0x0000991020207816 */ /* 0x000fe400000000ff */
[----:B------:R-:W-:Y:S02]  /*3580*/  LOP3.LUT R67, R26, 0x200000, R67, 0xf8, !PT ;  /* 0x002000001a437812 */ /* 0x000fe400078ef843 */
[----:B------:R-:W-:Y:S02]  /*3590*/  ISETP.GT.AND P2, PT, R32, 0x1, PT ;  /* 0x000000012000780c */ /* 0x000fe40003f44270 */
[----:B------:R-:W-:-:S02]  /*35a0*/  SEL R59, RZ, 0x4000000, !P3 ;  /* 0x04000000ff3b7807 */ /* 0x000fc40005800000 */
[----:B------:R-:W-:Y:S02]  /*35b0*/  SEL R32, RZ, 0x400000, !P2 ;  /* 0x00400000ff207807 */ /* 0x000fe40005000000 */
[----:B------:R-:W-:Y:S02]  /*35c0*/  LOP3.LUT R26, R67, R30, RZ, 0xfc, !PT ;  /* 0x0000001e431a7212 */ /* 0x000fe400078efcff */
[----:B------:R-:W-:Y:S02]  /*35d0*/  ISETP.GT.AND P2, PT, R66, 0x2, PT ;  /* 0x000000024200780c */ /* 0x000fe40003f44270 */
[----:B------:R-:W-:Y:S02]  /*35e0*/  IADD3 R32, PT, PT, R26, R32, R59 ;  /* 0x000000201a207210 */ /* 0x000fe40007ffe03b */
[----:B------:R-:W-:Y:S02]  /*35f0*/  SEL R59, RZ, 0x80000000, !P2 ;  /* 0x80000000ff3b7807 */ /* 0x000fe40005000000 */
[----:B------:R-:W-:-:S02]  /*3600*/  LOP3.LUT P2, RZ, R45, 0x40000, RZ, 0xc0, !PT ;  /* 0x000400002dff7812 */ /* 0x000fc4000784c0ff */
[----:B------:R-:W-:Y:S02]  /*3610*/  LOP3.LUT R59, R59, 0x8000000, R36, 0xf8, !PT ;  /* 0x080000003b3b7812 */ /* 0x000fe400078ef824 */
[C---:B------:R-:W-:Y:S02]  /*3620*/  SEL R69, R53.reuse, 0xffffffff, P2 ;  /* 0xffffffff35457807 */ /* 0x040fe40001000000 */
[----:B------:R-:W-:Y:S02]  /*3630*/  SEL R36, R53, 0xffffffff, P1 ;  /* 0xffffffff35247807 */ /* 0x000fe40000800000 */
[----:B------:R-:W-:Y:S02]  /*3640*/  ISETP.GE.AND P2, PT, R23, R34, PT ;  /* 0x000000221700720c */ /* 0x000fe40003f46270 */
[----:B------:R-:W-:Y:S01]  /*3650*/  ISETP.NE.AND P1, PT, R57, RZ, PT ;  /* 0x000000ff3900720c */ /* 0x000fe20003f25270 */
[C---:B------:R-:W-:Y:S01]  /*3660*/  IMAD.IADD R23, R69.reuse, 0x1, R36 ;  /* 0x0000000145177824 */ /* 0x040fe200078e0224 */
[----:B------:R-:W-:Y:S01]  /*3670*/  SHF.R.U32.HI R30, RZ, 0xc, R30 ;  /* 0x0000000cff1e7819 */ /* 0x000fe2000001161e */
[----:B------:R-:W-:Y:S01]  /*3680*/  VIADD R57, R69, 0xfffffffe ;  /* 0xfffffffe45397836 */ /* 0x000fe20000000000 */
[----:B------:R-:W-:Y:S01]  /*3690*/  SEL R38, R53, 0xffffffff, !P1 ;  /* 0xffffffff35267807 */ /* 0x000fe20004800000 */
[----:B------:R-:W-:-:S02]  /*36a0*/  VIADD R67, R23, 0xffffffff ;  /* 0xffffffff17437836 */ /* 0x000fc40000000000 */
[----:B------:R-:W-:Y:S01]  /*36b0*/  @!P0 VIADD R67, R23, 0x1 ;  /* 0x0000000117438836 */ /* 0x000fe20000000000 */
[----:B------:R-:W-:Y:S02]  /*36c0*/  LOP3.LUT P0, RZ, R13, 0x100000, RZ, 0xc0, !PT ;  /* 0x001000000dff7812 */ /* 0x000fe4000780c0ff */
[----:B------:R-:W-:-:S04]  /*36d0*/  LOP3.LUT R23, R59, R32, RZ, 0xfc, !PT ;  /* 0x000000203b177212 */ /* 0x000fc800078efcff */
[C---:B------:R-:W-:Y:S02]  /*36e0*/  ISETP.GT.AND P3, PT, R23.reuse, -0x1, PT ;  /* 0xffffffff1700780c */ /* 0x040fe40003f64270 */
[----:B------:R-:W-:Y:S02]  /*36f0*/  LOP3.LUT R23, R23, 0x8200020, RZ, 0x3c, !PT ;  /* 0x0820002017177812 */ /* 0x000fe400078e3cff */
[----:B------:R-:W-:-:S03]  /*3700*/  SEL R34, R53, 0xffffffff, !P3 ;  /* 0xffffffff35227807 */ /* 0x000fc60005800000 */
[----:B------:R-:W-:Y:S01]  /*3710*/  @P0 VIADD R57, R69, 0x2 ;  /* 0x0000000245390836 */ /* 0x000fe20000000000 */
[----:B------:R-:W-:-:S03]  /*3720*/  LOP3.LUT P0, RZ, R41, 0x1000, RZ, 0xc0, !PT ;  /* 0x0000100029ff7812 */ /* 0x000fc6000780c0ff */
[----:B------:R-:W-:-:S04]  /*3730*/  IMAD.IADD R57, R34, 0x1, R57 ;  /* 0x0000000122397824 */ /* 0x000fc800078e0239 */
[----:B------:R-:W-:-:S06]  /*3740*/  VIADD R59, R57, 0x1 ;  /* 0x00000001393b7836 */ /* 0x000fcc0000000000 */
[----:B------:R-:W-:Y:S01]  /*3750*/  @P0 VIADD R59, R57, 0xffffffff ;  /* 0xffffffff393b0836 */ /* 0x000fe20000000000 */
[----:B------:R-:W-:Y:S01]  /*3760*/  ISETP.GT.AND P0, PT, R39, 0x1, PT ;  /* 0x000000012700780c */ /* 0x000fe20003f04270 */
[----:B------:R-:W-:-:S03]  /*3770*/  IMAD.SHL.U32 R39, R33, 0x2, RZ ;  /* 0x0000000221277824 */ /* 0x000fc600078e00ff */
[----:B------:R-:W-:Y:S02]  /*3780*/  SEL R57, RZ, 0x1000000, !P0 ;  /* 0x01000000ff397807 */ /* 0x000fe40004000000 */
[----:B------:R-:W-:Y:S01]  /*3790*/  ISETP.GT.AND P0, PT, R17, 0x1, PT ;  /* 0x000000011100780c */ /* 0x000fe20003f04270 */
[C---:B------:R-:W-:Y:S02]  /*37a0*/  VIADD R17, R24.reuse, 0xfffffffe ;  /* 0xfffffffe18117836 */ /* 0x040fe40000000000 */
[----:B------:R-:W-:Y:S01]  /*37b0*/  VIADD R24, R24, 0xfffffffd ;  /* 0xfffffffd18187836 */ /* 0x000fe20000000000 */
[----:B------:R-:W-:Y:S01]  /*37c0*/  SEL R66, RZ, 0x400000, !P0 ;  /* 0x00400000ff427807 */ /* 0x000fe20004000000 */
[----:B------:R-:W-:Y:S01]  /*37d0*/  @P6 VIADD R24, R17, 0x1 ;  /* 0x0000000111186836 */ /* 0x000fe20000000000 */
[----:B------:R-:W-:Y:S02]  /*37e0*/  LOP3.LUT P0, RZ, R64, 0x10, RZ, 0xc0, !PT ;  /* 0x0000001040ff7812 */ /* 0x000fe4000780c0ff */
[----:B------:R-:W-:Y:S01]  /*37f0*/  IADD3 R57, PT, PT, R13, R66, R57 ;  /* 0x000000420d397210 */ /* 0x000fe20007ffe039 */
[----:B------:R-:W-:-:S02]  /*3800*/  VIADD R41, R24, 0x1 ;  /* 0x0000000118297836 */ /* 0x000fc40000000000 */
[----:B------:R-:W-:Y:S01]  /*3810*/  @!P1 VIADD R41, R24, 0xffffffff ;  /* 0xffffffff18299836 */ /* 0x000fe20000000000 */
[----:B------:R-:W-:Y:S01]  /*3820*/  LOP3.LUT P3, RZ, R57, 0x400000, RZ, 0xc0, !PT ;  /* 0x0040000039ff7812 */ /* 0x000fe2000786c0ff */
[----:B------:R-:W-:Y:S02]  /*3830*/  IMAD.MOV.U32 R24, RZ, RZ, -0x3 ;  /* 0xfffffffdff187424 */ /* 0x000fe400078e00ff */
[----:B------:R-:W-:-:S04]  /*3840*/  @!P1 VIADD R24, R53, 0xfffffffe ;  /* 0xfffffffe35189836 */ /* 0x000fc80000000000 */
[----:B------:R-:W-:Y:S01]  /*3850*/  @P0 VIADD R24, R38, 0x2 ;  /* 0x0000000226180836 */ /* 0x000fe20000000000 */
[----:B------:R-:W-:Y:S02]  /*3860*/  ISETP.GT.AND P0, PT, R18, RZ, PT ;  /* 0x000000ff1200720c */ /* 0x000fe40003f04270 */
[----:B------:R-:W-:Y:S02]  /*3870*/  SEL R38, R53, 0xffff, P4 ;  /* 0x0000ffff35267807 */ /* 0x000fe40002000000 */
[----:B------:R-:W-:Y:S02]  /*3880*/  SEL R18, RZ, 0x200, !P0 ;  /* 0x00000200ff127807 */ /* 0x000fe40004000000 */
[----:B------:R-:W-:Y:S02]  /*3890*/  ISETP.GT.AND P0, PT, R61, 0x1, PT ;  /* 0x000000013d00780c */ /* 0x000fe40003f04270 */
[----:B------:R-:W-:Y:S02]  /*38a0*/  LOP3.LUT R64, R18, 0x400, R39, 0xf8, !PT ;  /* 0x0000040012407812 */ /* 0x000fe400078ef827 */
[----:B------:R-:W-:-:S02]  /*38b0*/  SEL R18, RZ, 0x1000, !P0 ;  /* 0x00001000ff127807 */ /* 0x000fc40004000000 */
[----:B------:R-:W-:Y:S02]  /*38c0*/  ISETP.GT.AND P0, PT, R44, RZ, PT ;  /* 0x000000ff2c00720c */ /* 0x000fe40003f04270 */
[----:B------:R-:W-:Y:S02]  /*38d0*/  LOP3.LUT R44, R64, R11, RZ, 0xfc, !PT ;  /* 0x0000000b402c7212 */ /* 0x000fe400078efcff */
[----:B------:R-:W-:Y:S02]  /*38e0*/  SEL R39, RZ, 0x800, !P0 ;  /* 0x00000800ff277807 */ /* 0x000fe40004000000 */
[----:B------:R-:W-:Y:S02]  /*38f0*/  LOP3.LUT P0, RZ, R57, 0x1000000, RZ, 0xc0, !PT ;  /* 0x0100000039ff7812 */ /* 0x000fe4000780c0ff */
[C---:B------:R-:W-:Y:S01]  /*3900*/  IADD3 R18, PT, PT, R44.reuse, R39, R18 ;  /* 0x000000272c127210 */ /* 0x040fe20007ffe012 */
[----:B------:R-:W-:Y:S01]  /*3910*/  IMAD.SHL.U32 R44, R44, 0x2, RZ ;  /* 0x000000022c2c7824 */ /* 0x000fe200078e00ff */
[----:B------:R-:W-:-:S02]  /*3920*/  SHF.R.U32.HI R39, RZ, 0x15, R57 ;  /* 0x00000015ff277819 */ /* 0x000fc40000011639 */
[----:B------:R-:W-:Y:S02]  /*3930*/  PRMT R38, R38, 0x9910, RZ ;  /* 0x0000991026267816 */ /* 0x000fe400000000ff */
[----:B------:R-:W-:Y:S02]  /*3940*/  PRMT R64, R25, 0x9910, RZ ;  /* 0x0000991019407816 */ /* 0x000fe400000000ff */
[----:B------:R-:W-:Y:S01]  /*3950*/  LOP3.LUT R39, R39, 0x2, RZ, 0xc, !PT ;  /* 0x0000000227277812 */ /* 0x000fe200078e0cff */
[----:B------:R-:W-:Y:S01]  /*3960*/  IMAD.MOV.U32 R25, RZ, RZ, R38 ;  /* 0x000000ffff197224 */ /* 0x000fe200078e0026 */
[----:B------:R-:W-:Y:S02]  /*3970*/  LOP3.LUT P4, RZ, R18, 0x800, RZ, 0xc0, !PT ;  /* 0x0000080012ff7812 */ /* 0x000fe4000788c0ff */
[----:B------:R-:W-:Y:S01]  /*3980*/  SEL R61, R55, 0x1, !P0 ;  /* 0x00000001373d7807 */ /* 0x000fe20004000000 */
[C---:B------:R-:W-:Y:S01]  /*3990*/  VIADD R38, R39.reuse, 0x1 ;  /* 0x0000000127267836 */ /* 0x040fe20000000000 */
[----:B------:R-:W-:Y:S01]  /*39a0*/  ISETP.GE.AND P1, PT, R64, R25, PT ;  /* 0x000000194000720c */ /* 0x000fe20003f26270 */
[----:B------:R-:W-:Y:S01]  /*39b0*/  @P0 VIADD R38, R39, 0xffffffff ;  /* 0xffffffff27260836 */ /* 0x000fe20000000000 */
[----:B------:R-:W-:-:S02]  /*39c0*/  SEL R25, R53, 0xffffffff, P4 ;  /* 0xffffffff35197807 */ /* 0x000fc40002000000 */
[----:B------:R-:W-:Y:S02]  /*39d0*/  P2R R64, PR, RZ, 0x1 ;  /* 0x00000001ff407803 */ /* 0x000fe40000000000 */
[----:B------:R-:W-:Y:S02]  /*39e0*/  IADD3 R39, PT, PT, R25, R38, R36 ;  /* 0x0000002619277210 */ /* 0x000fe40007ffe024 */
[----:B------:R-:W-:-:S03]  /*39f0*/  LOP3.LUT R44, R44, 0x400, RZ, 0xc0, !PT ;  /* 0x000004002c2c7812 */ /* 0x000fc600078ec0ff */
[C---:B------:R-:W-:Y:S02]  /*3a00*/  VIADD R38, R39.reuse, 0xffffffff ;  /* 0xffffffff27267836 */ /* 0x040fe40000000000 */
[----:B------:R-:W-:Y:S01]  /*3a10*/  @P5 VIADD R38, R39, 0x1 ;  /* 0x0000000127265836 */ /* 0x000fe20000000000 */
[----:B------:R-:W-:Y:S01]  /*3a20*/  LOP3.LUT P5, RZ, R42, 0x4000, RZ, 0xc0, !PT ;  /* 0x000040002aff7812 */ /* 0x000fe200078ac0ff */
[----:B------:R-:W-:Y:S02]  /*3a30*/  IMAD.MOV.U32 R39, RZ, RZ, -0x2 ;  /* 0xfffffffeff277424 */ /* 0x000fe400078e00ff */
[----:B------:R-:W-:Y:S01]  /*3a40*/  @P0 VIADD R39, R53, 0xffffffff ;  /* 0xffffffff35270836 */ /* 0x000fe20000000000 */
[----:B------:R-:W-:Y:S01]  /*3a50*/  SEL R42, R55, 0x1, !P5 ;  /* 0x00000001372a7807 */ /* 0x000fe20006800000 */
[----:B------:R-:W-:Y:S01]  /*3a60*/  @P3 VIADD R39, R61, 0x1 ;  /* 0x000000013d273836 */ /* 0x000fe20000000000 */
[----:B------:R-:W-:Y:S02]  /*3a70*/  ISETP.GT.AND P3, PT, R60, 0x1, PT ;  /* 0x000000013c00780c */ /* 0x000fe40003f64270 */
[----:B------:R-:W-:-:S02]  /*3a80*/  LOP3.LUT P5, RZ, R33, 0x40000000, RZ, 0xc0, !PT ;  /* 0x4000000021ff7812 */ /* 0x000fc400078ac0ff */
[----:B------:R-:W-:Y:S02]  /*3a90*/  SEL R69, RZ, 0x2000, !P3 ;  /* 0x00002000ff457807 */ /* 0x000fe40005800000 */
[C---:B------:R-:W-:Y:S01]  /*3aa0*/  LOP3.LUT P3, RZ, R14.reuse, 0x20, RZ, 0xc0, !PT ;  /* 0x000000200eff7812 */ /* 0x040fe2000786c0ff */
[----:B------:R-:W-:Y:S01]  /*3ab0*/  IMAD.SHL.U32 R14, R14, 0x200000, RZ ;  /* 0x002000000e0e7824 */ /* 0x000fe200078e00ff */
[----:B------:R-:W-:Y:S02]  /*3ac0*/  LOP3.LUT R69, R69, 0x4000, R40, 0xf8, !PT ;  /* 0x0000400045457812 */ /* 0x000fe400078ef828 */
[----:B------:R-:W-:Y:S02]  /*3ad0*/  SEL R40, R53, 0xffffffff, P3 ;  /* 0xffffffff35287807 */ /* 0x000fe40001800000 */
[----:B------:R-:W-:Y:S02]  /*3ae0*/  ISETP.GT.AND P3, PT, R43, RZ, PT ;  /* 0x000000ff2b00720c */ /* 0x000fe40003f64270 */
[----:B------:R-:W-:-:S02]  /*3af0*/  LOP3.LUT R69, R69, R18, RZ, 0xfc, !PT ;  /* 0x0000001245457212 */ /* 0x000fc400078efcff */
[----:B------:R-:W-:Y:S02]  /*3b00*/  SEL R43, RZ, 0x10000, P3 ;  /* 0x00010000ff2b7807 */ /* 0x000fe40001800000 */
[----:B------:R-:W-:Y:S02]  /*3b10*/  ISETP.GT.AND P3, PT, R20, 0x1, PT ;  /* 0x000000011400780c */ /* 0x000fe40003f64270 */
[----:B------:R-:W-:Y:S01]  /*3b20*/  LOP3.LUT R20, R43, 0x8000, R10, 0xf8, !PT ;  /* 0x000080002b147812 */ /* 0x000fe200078ef80a */
[----:B------:R-:W-:Y:S01]  /*3b30*/  IMAD.IADD R43, R40, 0x1, R16 ;  /* 0x00000001282b7824 */ /* 0x000fe200078e0210 */
[----:B------:R-:W-:Y:S02]  /*3b40*/  SEL R16, RZ, 0x800000, P1 ;  /* 0x00800000ff107807 */ /* 0x000fe40000800000 */
[----:B------:R-:W-:Y:S02]  /*3b50*/  ISETP.GT.AND P1, PT, R58, 0x1, PT ;  /* 0x000000013a00780c */ /* 0x000fe40003f24270 */
[----:B------:R-:W-:-:S02]  /*3b60*/  SEL R10, RZ, 0x20000, P2 ;  /* 0x00020000ff0a7807 */ /* 0x000fc40001000000 */
[----:B------:R-:W-:Y:S02]  /*3b70*/  SEL R40, RZ, 0x80000, !P1 ;  /* 0x00080000ff287807 */ /* 0x000fe40004800000 */
[----:B------:R-:W-:Y:S02]  /*3b80*/  ISETP.GT.AND P1, PT, R43, 0x1, PT ;  /* 0x000000012b00780c */ /* 0x000fe40003f24270 */
[----:B------:R-:W-:Y:S02]  /*3b90*/  LOP3.LUT P2, RZ, R13, 0x200000, RZ, 0xc0, !PT ;  /* 0x002000000dff7812 */ /* 0x000fe4000784c0ff */
[----:B------:R-:W-:Y:S02]  /*3ba0*/  SEL R58, RZ, 0x200000, !P1 ;  /* 0x00200000ff3a7807 */ /* 0x000fe40004800000 */
[----:B------:R-:W-:Y:S02]  /*3bb0*/  LOP3.LUT P1, RZ, R69, 0x2000, RZ, 0xc0, !PT ;  /* 0x0000200045ff7812 */ /* 0x000fe4000782c0ff */
[----:B------:R-:W-:-:S02]  /*3bc0*/  LOP3.LUT R43, R20, R69, RZ, 0xfc, !PT ;  /* 0x00000045142b7212 */ /* 0x000fc400078efcff */
[----:B------:R-:W-:Y:S02]  /*3bd0*/  SEL R61, RZ, 0x400000, !P3 ;  /* 0x00400000ff3d7807 */ /* 0x000fe40005800000 */
[----:B------:R-:W-:Y:S02]  /*3be0*/  SEL R20, R53, 0xffffffff, !P1 ;  /* 0xffffffff35147807 */ /* 0x000fe40004800000 */
[----:B------:R-:W-:Y:S02]  /*3bf0*/  LOP3.LUT P3, RZ, R69, 0x4000, RZ, 0xc0, !PT ;  /* 0x0000400045ff7812 */ /* 0x000fe4000786c0ff */
[----:B------:R-:W-:Y:S01]  /*3c00*/  LOP3.LUT R9, R58, 0x100000, R9, 0xf8, !PT ;  /* 0x001000003a097812 */ /* 0x000fe200078ef809 */
[----:B------:R-:W-:Y:S01]  /*3c10*/  IMAD.MOV.U32 R58, RZ, RZ, -0x1 ;  /* 0xffffffffff3a7424 */ /* 0x000fe200078e00ff */
[----:B------:R-:W-:Y:S02]  /*3c20*/  IADD3 R10, PT, PT, R43, R10, R40 ;  /* 0x0000000a2b0a7210 */ /* 0x000fe40007ffe028 */
[----:B------:R-:W-:Y:S01]  /*3c30*/  @P1 IADD3 R58, PT, PT, -R54, -0x2, RZ ;  /* 0xfffffffe363a1810 */ /* 0x000fe20007ffe1ff */
[----:B------:R-:W-:Y:S01]  /*3c40*/  @P2 VIADD R58, R20, 0x2 ;  /* 0x00000002143a2836 */ /* 0x000fe20000000000 */
[----:B------:R-:W-:-:S02]  /*3c50*/  SEL R40, R53, 0xffffffff, !P4 ;  /* 0xffffffff35287807 */ /* 0x000fc40006000000 */
[----:B------:R-:W-:Y:S02]  /*3c60*/  LOP3.LUT R20, R9, R10, RZ, 0xfc, !PT ;  /* 0x0000000a09147212 */ /* 0x000fe400078efcff */
[----:B------:R-:W-:Y:S01]  /*3c70*/  LOP3.LUT P0, RZ, R22, 0x4000, RZ, 0xc0, !PT ;  /* 0x0000400016ff7812 */ /* 0x000fe2000780c0ff */
[C---:B------:R-:W-:Y:S01]  /*3c80*/  IMAD.IADD R9, R40.reuse, 0x1, R58 ;  /* 0x0000000128097824 */ /* 0x040fe200078e023a */
[----:B------:R-:W-:Y:S01]  /*3c90*/  P2R R60, PR, RZ, 0x2 ;  /* 0x00000002ff3c7803 */ /* 0x000fe20000000000 */
[----:B------:R-:W-:Y:S01]  /*3ca0*/  IMAD.IADD R41, R40, 0x1, R41 ;  /* 0x0000000128297824 */ /* 0x000fe200078e0229 */
[----:B------:R-:W-:Y:S01]  /*3cb0*/  SHF.R.U32.HI R13, RZ, 0x14, R13 ;  /* 0x00000014ff0d7819 */ /* 0x000fe2000001160d */
[C---:B------:R-:W-:Y:S01]  /*3cc0*/  VIADD R58, R9.reuse, 0x1 ;  /* 0x00000001093a7836 */ /* 0x040fe20000000000 */
[----:B------:R-:W-:Y:S01]  /*3cd0*/  LOP3.LUT R38, R38, 0x1, RZ, 0xfc, !PT ;  /* 0x0000000126267812 */ /* 0x000fe200078efcff */
[----:B------:R-:W-:Y:S01]  /*3ce0*/  @P3 VIADD R58, R9, 0xffffffff ;  /* 0xffffffff093a3836 */ /* 0x000fe20000000000 */
[----:B------:R-:W-:Y:S01]  /*3cf0*/  IADD3 R9, PT, PT, R20, R61, R16 ;  /* 0x0000003d14097210 */ /* 0x000fe20007ffe010 */
[----:B------:R-:W-:Y:S01]  /*3d00*/  IMAD.MOV.U32 R16, RZ, RZ, 0x1fffe ;  /* 0x0001fffeff107424 */ /* 0x000fe200078e00ff */
[C---:B------:R-:W-:Y:S01]  /*3d10*/  SEL R61, R53.reuse, 0xffff, P3 ;  /* 0x0000ffff353d7807 */ /* 0x040fe20001800000 */
[----:B------:R-:W-:Y:S01]  /*3d20*/  @P3 VIADD R16, R53, 0xffff ;  /* 0x0000ffff35103836 */ /* 0x000fe20000000000 */
[----:B------:R-:W-:-:S02]  /*3d30*/  LOP3.LUT P3, RZ, R9, 0x800000, RZ, 0xc0, !PT ;  /* 0x0080000009ff7812 */ /* 0x000fc4000786c0ff */
[----:B------:R-:W-:Y:S01]  /*3d40*/  LOP3.LUT R13, R13, 0x2, RZ, 0xc0, !PT ;  /* 0x000000020d0d7812 */ /* 0x000fe200078ec0ff */
[----:B------:R-:W-:Y:S01]  /*3d50*/  @P4 VIADD R16, R61, 0x1 ;  /* 0x000000013d104836 */ /* 0x000fe20000000000 */
[----:B------:R-:W-:Y:S01]  /*3d60*/  SEL R68, R53, 0x1fffff, P3 ;  /* 0x001fffff35447807 */ /* 0x000fe20001800000 */
[----:B------:R-:W-:Y:S01]  /*3d70*/  IMAD.MOV.U32 R61, RZ, RZ, 0x3ffffe ;  /* 0x003ffffeff3d7424 */ /* 0x000fe200078e00ff */
[----:B------:R-:W-:Y:S02]  /*3d80*/  P2R R66, PR, RZ, 0x8 ;  /* 0x00000008ff427803 */ /* 0x000fe40000000000 */
[----:B------:R-:W-:Y:S02]  /*3d90*/  IADD3 R39, PT, PT, R39, -0x1, R36 ;  /* 0xffffffff27277810 */ /* 0x000fe40007ffe024 */
[----:B------:R-:W-:-:S03]  /*3da0*/  LOP3.LUT R16, R16, 0x8000, RZ, 0xc0, !PT ;  /* 0x0000800010107812 */ /* 0x000fc600078ec0ff */
[----:B------:R-:W-:Y:S01]  /*3db0*/  @P3 VIADD R61, R53, 0x1fffff ;  /* 0x001fffff353d3836 */ /* 0x000fe20000000000 */
[----:B------:R-:W-:Y:S01]  /*3dc0*/  ISETP.GE.AND P3, PT, R28, -0x1, PT ;  /* 0xffffffff1c00780c */ /* 0x000fe20003f66270 */
[----:B------:R-:W-:Y:S01]  /*3dd0*/  @P4 VIADD R61, R68, 0x1 ;  /* 0x00000001443d4836 */ /* 0x000fe20000000000 */
[----:B------:R-:W-:-:S04]  /*3de0*/  ISETP.GE.AND P4, PT, R65, 0x2, PT ;  /* 0x000000024100780c */ /* 0x000fc80003f86270 */
[----:B------:R-:W-:Y:S02]  /*3df0*/  SEL R68, RZ, 0x20000000, P4 ;  /* 0x20000000ff447807 */ /* 0x000fe40002000000 */
[----:B------:R-:W-:Y:S02]  /*3e00*/  ISETP.GT.AND P4, PT, R48, 0x1, PT ;  /* 0x000000013000780c */ /* 0x000fe40003f84270 */
[----:B------:R-:W-:Y:S02]  /*3e10*/  LOP3.LUT R68, R68, 0x80000000, R49, 0xf8, !PT ;  /* 0x8000000044447812 */ /* 0x000fe400078ef831 */
[----:B------:R-:W-:Y:S02]  /*3e20*/  SEL R33, RZ, 0x4000000, !P4 ;  /* 0x04000000ff217807 */ /* 0x000fe40006000000 */
[C---:B------:R-:W-:Y:S01]  /*3e30*/  LOP3.LUT P4, RZ, R27.reuse, 0x10000, RZ, 0xc0, !PT ;  /* 0x000100001bff7812 */ /* 0x040fe2000788c0ff */
[----:B------:R-:W-:Y:S01]  /*3e40*/  IMAD.SHL.U32 R27, R27, 0x2, RZ ;  /* 0x000000021b1b7824 */ /* 0x000fe200078e00ff */
[----:B------:R-:W-:-:S02]  /*3e50*/  LOP3.LUT R14, R33, 0x10000000, R14, 0xf8, !PT ;  /* 0x10000000210e7812 */ /* 0x000fc400078ef80e */
[----:B------:R-:W-:Y:S02]  /*3e60*/  SEL R49, R53, 0xffff, P4 ;  /* 0x0000ffff35317807 */ /* 0x000fe40002000000 */
[----:B------:R-:W-:Y:S02]  /*3e70*/  SEL R48, R55, 0x1, !P5 ;  /* 0x0000000137307807 */ /* 0x000fe40006800000 */
[----:B------:R-:W-:Y:S01]  /*3e80*/  ISETP.GT.AND P4, PT, R35, 0x1, PT ;  /* 0x000000012300780c */ /* 0x000fe20003f84270 */
[C---:B------:R-:W-:Y:S01]  /*3e90*/  VIADD R33, R49.reuse, 0xffff ;  /* 0x0000ffff31217836 */ /* 0x040fe20000000000 */
[----:B------:R-:W-:Y:S01]  /*3ea0*/  LOP3.LUT R14, R68, R14, R57, 0xfe, !PT ;  /* 0x0000000e440e7212 */ /* 0x000fe200078efe39 */
[C---:B------:R-:W-:Y:S01]  /*3eb0*/  IMAD.IADD R31, R48.reuse, 0x1, R31 ;  /* 0x00000001301f7824 */ /* 0x040fe200078e021f */
[----:B------:R-:W-:Y:S01]  /*3ec0*/  IADD3 R57, PT, PT, R48, R37, R46 ;  /* 0x0000002530397210 */ /* 0x000fe20007ffe02e */
[----:B------:R-:W-:Y:S01]  /*3ed0*/  IMAD.MOV.U32 R37, RZ, RZ, R33 ;  /* 0x000000ffff257224 */ /* 0x000fe200078e0021 */
[----:B------:R-:W-:Y:S01]  /*3ee0*/  SEL R68, RZ, 0x1000000, !P4 ;  /* 0x01000000ff447807 */ /* 0x000fe20006000000 */
[C---:B------:R-:W-:Y:S01]  /*3ef0*/  @P0 VIADD R37, R49.reuse, 0x1 ;  /* 0x0000000131250836 */ /* 0x040fe20000000000 */
[----:B------:R-:W-:Y:S01]  /*3f00*/  ISETP.GT.AND P4, PT, R62, 0x1, PT ;  /* 0x000000013e00780c */ /* 0x000fe20003f84270 */
[----:B------:R-:W-:Y:S01]  /*3f10*/  @P6 VIADD R33, R49, 0x1 ;  /* 0x0000000131216836 */ /* 0x000fe20000000000 */
[----:B------:R-:W-:-:S02]  /*3f20*/  ISETP.GT.AND P5, PT, R57, R42, PT ;  /* 0x0000002a3900720c */ /* 0x000fc40003fa4270 */
[----:B------:R-:W-:Y:S02]  /*3f30*/  SEL R57, RZ, 0x2000000, !P4 ;  /* 0x02000000ff397807 */ /* 0x000fe40006000000 */
[----:B------:R-:W-:Y:S02]  /*3f40*/  ISETP.GT.AND P4, PT, R31, RZ, PT ;  /* 0x000000ff1f00720c */ /* 0x000fe40003f84270 */
[----:B------:R-:W-:Y:S01]  /*3f50*/  PRMT R31, R37, 0x9910, RZ ;  /* 0x00009910251f7816 */ /* 0x000fe200000000ff */
[----:B------:R-:W-:Y:S01]  /*3f60*/  VIADD R37, R61, 0x1fffff ;  /* 0x001fffff3d257836 */ /* 0x000fe20000000000 */
[----:B------:R-:W-:Y:S02]  /*3f70*/  SEL R62, RZ, 0x4000000, !P4 ;  /* 0x04000000ff3e7807 */ /* 0x000fe40006000000 */
[----:B------:R-:W-:Y:S02]  /*3f80*/  LOP3.LUT P4, RZ, R14, 0x20000000, RZ, 0xc0, !PT ;  /* 0x200000000eff7812 */ /* 0x000fe4000788c0ff */
[----:B------:R-:W-:-:S02]  /*3f90*/  SEL R42, RZ, 0x8000000, !P5 ;  /* 0x08000000ff2a7807 */ /* 0x000fc40006800000 */
[----:B------:R-:W-:Y:S02]  /*3fa0*/  SEL R46, R53, 0xffffffff, !P4 ;  /* 0xffffffff352e7807 */ /* 0x000fe40006000000 */
[----:B------:R-:W-:Y:S02]  /*3fb0*/  ISETP.GT.AND P4, PT, R31, 0x1, PT ;  /* 0x000000011f00780c */ /* 0x000fe40003f84270 */
[----:B------:R-:W-:Y:S01]  /*3fc0*/  IADD3 R31, PT, PT, R9, R68, R57 ;  /* 0x00000044091f7210 */ /* 0x000fe20007ffe039 */
[----:B------:R-:W-:Y:S01]  /*3fd0*/  IMAD.MOV.U32 R57, RZ, RZ, 0x2c3 ;  /* 0x000002c3ff397424 */ /* 0x000fe200078e00ff */
[----:B------:R-:W-:Y:S02]  /*3fe0*/  SEL R35, RZ, 0x2000, !P6 ;  /* 0x00002000ff237807 */ /* 0x000fe40007000000 */
[----:B------:R-:W-:Y:S02]  /*3ff0*/  IADD3 R49, PT, PT, R31, R62, R42 ;  /* 0x0000003e1f317210 */ /* 0x000fe40007ffe02a */
[----:B------:R-:W-:-:S02]  /*4000*/  SEL R42, R57, 0xc3, !P3 ;  /* 0x000000c3392a7807 */ /* 0x000fc40005800000 */
[----:B------:R-:W-:Y:S02]  /*4010*/  LOP3.LUT P5, RZ, R23, 0x20, RZ, 0xc0, !PT ;  /* 0x0000002017ff7812 */ /* 0x000fe400078ac0ff */
[----:B------:R-:W-:Y:S02]  /*4020*/  LOP3.LUT P1, RZ, R31, 0x1000000, RZ, 0xc0, !PT ;  /* 0x010000001fff7812 */ /* 0x000fe4000782c0ff */
[----:B------:R-:W-:Y:S02]  /*4030*/  SEL R48, RZ, 0x20000, !P4 ;  /* 0x00020000ff307807 */ /* 0x000fe40006000000 */
[----:B------:R-:W-:Y:S02]  /*4040*/  LEA.HI R35, R35, R42, RZ, 0x1f ;  /* 0x0000002a23237211 */ /* 0x000fe400078ff8ff */
[----:B------:R-:W-:Y:S02]  /*4050*/  LOP3.LUT R27, R27, 0x40000, RZ, 0xc0, !PT ;  /* 0x000400001b1b7812 */ /* 0x000fe400078ec0ff */
[----:B------:R-:W-:-:S02]  /*4060*/  LOP3.LUT P4, RZ, R49, 0x4000000, RZ, 0xc0, !PT ;  /* 0x0400000031ff7812 */ /* 0x000fc4000788c0ff */
[----:B------:R-:W-:Y:S01]  /*4070*/  IADD3 R48, PT, PT, R27, R35, R48 ;  /* 0x000000231b307210 */ /* 0x000fe20007ffe030 */
[----:B------:R-:W-:Y:S01]  /*4080*/  IMAD.IADD R27, R25, 0x1, R24 ;  /* 0x00000001191b7824 */ /* 0x000fe200078e0218 */
[----:B------:R-:W-:Y:S01]  /*4090*/  LOP3.LUT P0, RZ, R11, 0x40, RZ, 0xc0, !PT ;  /* 0x000000400bff7812 */ /* 0x000fe2000780c0ff */
[----:B------:R-:W-:Y:S01]  /*40a0*/  @P1 VIADD R37, R61, 0x1 ;  /* 0x000000013d251836 */ /* 0x000fe20000000000 */
[----:B------:R-:W-:Y:S01]  /*40b0*/  ISETP.GT.AND P6, PT, R19, 0x1, PT ;  /* 0x000000011300780c */ /* 0x000fe20003fc4270 */
[----:B------:R-:W-:Y:S01]  /*40c0*/  VIADD R24, R27, 0xffffffff ;  /* 0xffffffff1b187836 */ /* 0x000fe20000000000 */
[----:B------:R-:W-:Y:S01]  /*40d0*/  SEL R42, R53, 0xffffffff, P0 ;  /* 0xffffffff352a7807 */ /* 0x000fe20000000000 */
[----:B------:R-:W-:Y:S01]  /*40e0*/  @P5 VIADD R24, R27, 0x1 ;  /* 0x000000011b185836 */ /* 0x000fe20000000000 */
[----:B------:R-:W-:Y:S01]  /*40f0*/  SEL R27, R53, 0xffffffff, P2 ;  /* 0xffffffff351b7807 */ /* 0x000fe20001000000 */
[C---:B------:R-:W-:Y:S01]  /*4100*/  VIADD R65, R37.reuse, 0x1fffff ;  /* 0x001fffff25417836 */ /* 0x040fe20000000000 */
[----:B------:R-:W-:Y:S01]  /*4110*/  P2R R68, PR, RZ, 0x2 ;  /* 0x00000002ff447803 */ /* 0x000fe20000000000 */
[----:B------:R-:W-:Y:S01]  /*4120*/  @P4 VIADD R65, R37, 0x1 ;  /* 0x0000000125414836 */ /* 0x000fe20000000000 */
[----:B------:R-:W-:Y:S01]  /*4130*/  SEL R37, R53, 0xffffffff, !P4 ;  /* 0xffffffff35257807 */ /* 0x000fe20006000000 */
[----:B------:R-:W-:Y:S01]  /*4140*/  IMAD.IADD R35, R27, 0x1, R46 ;  /* 0x000000011b237824 */ /* 0x000fe200078e022e */
[----:B------:R-:W-:Y:S01]  /*4150*/  LOP3.LUT P4, RZ, R49, 0x8000000, RZ, 0xc0, !PT ;  /* 0x0800000031ff7812 */ /* 0x000fe2000788c0ff */
[----:B------:R-:W-:Y:S01]  /*4160*/  IMAD.IADD R17, R17, 0x1, R42 ;  /* 0x0000000111117824 */ /* 0x000fe200078e022a */
[----:B------:R-:W-:-:S02]  /*4170*/  P2R R62, PR, RZ, 0x4 ;  /* 0x00000004ff3e7803 */ /* 0x000fc40000000000 */
[----:B------:R-:W-:Y:S01]  /*4180*/  IADD3 R69, PT, PT, R42, R35, R46 ;  /* 0x000000232a457210 */ /* 0x000fe20007ffe02e */
[----:B------:R-:W-:Y:S01]  /*4190*/  IMAD.IADD R35, R40, 0x1, R35 ;  /* 0x0000000128237824 */ /* 0x000fe200078e0223 */
[----:B------:R-:W-:Y:S02]  /*41a0*/  SEL R46, R53, 0xffffffff, !P4 ;  /* 0xffffffff352e7807 */ /* 0x000fe40006000000 */
[----:B------:R-:W-:Y:S02]  /*41b0*/  LOP3.LUT P2, RZ, R20, 0x200000, RZ, 0xc0, !PT ;  /* 0x0020000014ff7812 */ /* 0x000fe4000784c0ff */
[----:B------:R-:W-:Y:S02]  /*41c0*/  IADD3 R19, PT, PT, R46, R69, R37 ;  /* 0x000000452e137210 */ /* 0x000fe40007ffe025 */
[----:B------:R-:W-:Y:S02]  /*41d0*/  P2R R61, PR, RZ, 0x8 ;  /* 0x00000008ff3d7803 */ /* 0x000fe40000000000 */
[----:B------:R-:W-:Y:S01]  /*41e0*/  LOP3.LUT P3, RZ, R9, 0x400000, RZ, 0xc0, !PT ;  /* 0x0040000009ff7812 */ /* 0x000fe2000786c0ff */
[----:B------:R-:W-:Y:S01]  /*41f0*/  VIADD R69, R19, 0xffffffff ;  /* 0xffffffff13457836 */ /* 0x000fe20000000000 */
[----:B------:R-:W-:Y:S01]  /*4200*/  LOP3.LUT P0, RZ, R63, 0x80, RZ, 0xc0, !PT ;  /* 0x000000803fff7812 */ /* 0x000fe2000780c0ff */
[----:B------:R-:W-:Y:S01]  /*4210*/  @!P6 VIADD R69, R19, 0x1 ;  /* 0x000000011345e836 */ /* 0x000fe20000000000 */
[----:B------:R-:W-:-:S03]  /*4220*/  LOP3.LUT P6, RZ, R20, 0x100000, RZ, 0xc0, !PT ;  /* 0x0010000014ff7812 */ /* 0x000fc600078cc0ff */
[C---:B------:R-:W-:Y:S02]  /*4230*/  VIADD R19, R69.reuse, 0x1 ;  /* 0x0000000145137836 */ /* 0x040fe40000000000 */
[----:B------:R-:W-:Y:S01]  /*4240*/  @P5 VIADD R19, R69, 0xffffffff ;  /* 0xffffffff45135836 */ /* 0x000fe20000000000 */
[----:B------:R-:W-:Y:S02]  /*4250*/  PRMT R69, R50, 0x9910, RZ ;  /* 0x0000991032457816 */ /* 0x000fe400000000ff */
[----:B------:R-:W-:-:S03]  /*4260*/  PRMT R50, R51, 0x9910, RZ ;  /* 0x0000991033327816 */ /* 0x000fc600000000ff */
[----:B------:R-:W-:-:S05]  /*4270*/  IMAD.MOV.U32 R51, RZ, RZ, R69 ;  /* 0x000000ffff337224 */ /* 0x000fca00078e0045 */
[----:B------:R-:W-:Y:S02]  /*4280*/  ISETP.GT.AND P5, PT, R51, R50, PT ;  /* 0x000000323300720c */ /* 0x000fe40003fa4270 */
[----:B------:R-:W-:Y:S02]  /*4290*/  PRMT R50, R52, 0x9910, RZ ;  /* 0x0000991034327816 */ /* 0x000fe400000000ff */
[----:B------:R-:W-:Y:S02]  /*42a0*/  SEL R51, RZ, 0x10000000, !P5 ;  /* 0x10000000ff337807 */ /* 0x000fe40006800000 */
[----:B------:R-:W-:-:S04]  /*42b0*/  ISETP.GT.AND P5, PT, R50, 0x1, PT ;  /* 0x000000013200780c */ /* 0x000fc80003fa4270 */
[----:B------:R-:W-:Y:S02]  /*42c0*/  SEL R52, RZ, 0x20000000, !P5 ;  /* 0x20000000ff347807 */ /* 0x000fe40006800000 */
[----:B------:R-:W-:Y:S02]  /*42d0*/  LOP3.LUT P5, RZ, R18, 0x1000, RZ, 0xc0, !PT ;  /* 0x0000100012ff7812 */ /* 0x000fe400078ac0ff */
[----:B------:R-:W-:Y:S02]  /*42e0*/  IADD3 R49, PT, PT, R49, R51, R52 ;  /* 0x0000003331317210 */ /* 0x000fe40007ffe034 */
[----:B------:R-:W-:Y:S02]  /*42f0*/  SEL R50, R53, 0xffffffff, !P5 ;  /* 0xffffffff35327807 */ /* 0x000fe40006800000 */
[----:B------:R-:W-:Y:S02]  /*4300*/  LOP3.LUT P1, RZ, R49, 0x10000000, RZ, 0xc0, !PT ;  /* 0x1000000031ff7812 */ /* 0x000fe4000782c0ff */
[----:B------:R-:W-:Y:S01]  /*4310*/  LOP3.LUT P5, RZ, R10, 0x80000, RZ, 0xc0, !PT ;  /* 0x000800000aff7812 */ /* 0x000fe200078ac0ff */
[----:B------:R-:W-:-:S04]  /*4320*/  IMAD.IADD R51, R36, 0x1, R50 ;  /* 0x0000000124337824 */ /* 0x000fc800078e0232 */
[----:B------:R-:W-:-:S06]  /*4330*/  VIADD R69, R51, 0x1 ;  /* 0x0000000133457836 */ /* 0x000fcc0000000000 */
[----:B------:R-:W-:Y:S01]  /*4340*/  @P1 VIADD R69, R51, 0xffffffff ;  /* 0xffffffff33451836 */ /* 0x000fe20000000000 */
[----:B------:R-:W-:-:S05]  /*4350*/  SEL R51, R55, 0x1, !P5 ;  /* 0x0000000137337807 */ /* 0x000fca0006800000 */
[C---:B------:R-:W-:Y:S02]  /*4360*/  VIADD R52, R51.reuse, 0xffffffff ;  /* 0xffffffff33347836 */ /* 0x040fe40000000000 */
[----:B------:R-:W-:-:S04]  /*4370*/  @P6 VIADD R52, R51, 0x1 ;  /* 0x0000000133346836 */ /* 0x000fc80000000000 */
[C---:B------:R-:W-:Y:S02]  /*4380*/  VIADD R9, R52.reuse, 0xffffffff ;  /* 0xffffffff34097836 */ /* 0x040fe40000000000 */
[----:B------:R-:W-:Y:S01]  /*4390*/  @P2 VIADD R9, R52, 0x1 ;  /* 0x0000000134092836 */ /* 0x000fe20000000000 */
[----:B------:R-:W-:-:S03]  /*43a0*/  ISETP.NE.AND P2, PT, R62, RZ, PT ;  /* 0x000000ff3e00720c */ /* 0x000fc60003f45270 */
[C---:B------:R-:W-:Y:S02]  /*43b0*/  VIADD R62, R9.reuse, 0xffffffff ;  /* 0xffffffff093e7836 */ /* 0x040fe40000000000 */
[----:B------:R-:W-:Y:S01]  /*43c0*/  @P3 VIADD R62, R9, 0x1 ;  /* 0x00000001093e3836 */ /* 0x000fe20000000000 */
[----:B------:R-:W-:-:S03]  /*43d0*/  ISETP.NE.AND P3, PT, R61, RZ, PT ;  /* 0x000000ff3d00720c */ /* 0x000fc60003f65270 */
[C---:B------:R-:W-:Y:S02]  /*43e0*/  VIADD R9, R62.reuse, 0xffffffff ;  /* 0xffffffff3e097836 */ /* 0x040fe40000000000 */
[----:B------:R-:W-:Y:S01]  /*43f0*/  @P1 VIADD R9, R62, 0x1 ;  /* 0x000000013e091836 */ /* 0x000fe20000000000 */
[----:B------:R-:W-:-:S04]  /*4400*/  ISETP.GT.AND P1, PT, R41, 0x2, PT ;  /* 0x000000022900780c */ /* 0x000fc80003f24270 */
[----:B------:R-:W-:Y:S02]  /*4410*/  SEL R61, RZ, 0x100000, !P1 ;  /* 0x00100000ff3d7807 */ /* 0x000fe40004800000 */
[----:B------:R-:W-:Y:S02]  /*4420*/  ISETP.GT.AND P1, PT, R67, 0x1, PT ;  /* 0x000000014300780c */ /* 0x000fe40003f24270 */
[----:B------:R-:W-:Y:S02]  /*4430*/  SEL R67, R53, 0xffffffff, !P5 ;  /* 0xffffffff35437807 */ /* 0x000fe40006800000 */
[----:B------:R-:W-:Y:S02]  /*4440*/  SEL R41, RZ, 0x80000, !P1 ;  /* 0x00080000ff297807 */ /* 0x000fe40004800000 */
[----:B------:R-:W-:Y:S02]  /*4450*/  ISETP.NE.AND P1, PT, R68, RZ, PT ;  /* 0x000000ff4400720c */ /* 0x000fe40003f25270 */
[----:B------:R-:W-:-:S02]  /*4460*/  IADD3 R48, PT, PT, R61, R48, R41 ;  /* 0x000000303d307210 */ /* 0x000fc40007ffe029 */
[----:B------:R-:W-:-:S05]  /*4470*/  SEL R41, R53, 0xffffffff, !P0 ;  /* 0xffffffff35297807 */ /* 0x000fca0004000000 */
[----:B------:R-:W-:Y:S02]  /*4480*/  VIADD R61, R41, 0xfffffffe ;  /* 0xfffffffe293d7836 */ /* 0x000fe40000000000 */
[--C-:B------:R-:W-:Y:S01]  /*4490*/  @P2 IMAD.MOV R61, RZ, RZ, R41.reuse ;  /* 0x000000ffff3d2224 */ /* 0x100fe200078e0229 */
[----:B------:R-:W-:Y:S02]  /*44a0*/  LOP3.LUT P2, RZ, R26, 0x100000, RZ, 0xc0, !PT ;  /* 0x001000001aff7812 */ /* 0x000fe4000784c0ff */
[----:B------:R-:W-:Y:S02]  /*44b0*/  IADD3 R41, PT, PT, R50, R25, R41 ;  /* 0x0000001932297210 */ /* 0x000fe40007ffe029 */
[----:B------:R-:W-:-:S05]  /*44c0*/  SEL R26, R53, 0xffffffff, P2 ;  /* 0xffffffff351a7807 */ /* 0x000fca0001000000 */
[----:B------:R-:W-:-:S05]  /*44d0*/  IMAD.IADD R13, R13, 0x1, R26 ;  /* 0x000000010d0d7824 */ /* 0x000fca00078e021a */
[----:B------:R-:W-:-:S04]  /*44e0*/  ISETP.GT.AND P2, PT, R13, 0x1, PT ;  /* 0x000000010d00780c */ /* 0x000fc80003f44270 */
[----:B------:R-:W-:Y:S02]  /*44f0*/  SEL R13, RZ, 0x1, !P2 ;  /* 0x00000001ff0d7807 */ /* 0x000fe40005000000 */
[----:B------:R-:W-:-:S04]  /*4500*/  ISETP.GE.AND P2, PT, R17, R24, PT ;  /* 0x000000181100720c */ /* 0x000fc80003f46270 */
[----:B------:R-:W-:Y:S02]  /*4510*/  SEL R24, RZ, 0x4, !P2 ;  /* 0x00000004ff187807 */ /* 0x000fe40005000000 */
[----:B------:R-:W-:Y:S02]  /*4520*/  ISETP.GE.AND P2, PT, R47, 0x2, PT ;  /* 0x000000022f00780c */ /* 0x000fe40003f46270 */
[----:B------:R-:W-:Y:S02]  /*4530*/  SEL R47, RZ, 0x10, !P3 ;  /* 0x00000010ff2f7807 */ /* 0x000fe40005800000 */
[----:B------:R-:W-:Y:S02]  /*4540*/  ISETP.NE.AND P3, PT, R66, RZ, PT ;  /* 0x000000ff4200720c */ /* 0x000fe40003f65270 */
[----:B------:R-:W-:Y:S02]  /*4550*/  IADD3 R47, PT, PT, R47, R24, R13 ;  /* 0x000000182f2f7210 */ /* 0x000fe40007ffe00d */
[----:B------:R-:W-:-:S02]  /*4560*/  SEL R13, R53, 0xffffffff, P2 ;  /* 0xffffffff350d7807 */ /* 0x000fc40001000000 */
[----:B------:R-:W-:Y:S02]  /*4570*/  LOP3.LUT P2, RZ, R10, 0x20000, RZ, 0xc0, !PT ;  /* 0x000200000aff7812 */ /* 0x000fe4000784c0ff */
[----:B------:R-:W-:Y:S02]  /*4580*/  IADD3 R19, PT, PT, R26, R19, R13 ;  /* 0x000000131a137210 */ /* 0x000fe40007ffe00d */
[----:B------:R-:W-:Y:S02]  /*4590*/  SEL R62, R53, 0xffffffff, P2 ;  /* 0xffffffff353e7807 */ /* 0x000fe40001000000 */
[----:B------:R-:W-:Y:S02]  /*45a0*/  LOP3.LUT P2, RZ, R43, 0x10000, RZ, 0xc0, !PT ;  /* 0x000100002bff7812 */ /* 0x000fe4000784c0ff */
[----:B------:R-:W-:Y:S02]  /*45b0*/  IADD3 R61, PT, PT, R13, R61, R62 ;  /* 0x0000003d0d3d7210 */ /* 0x000fe40007ffe03e */
[----:B------:R-:W-:-:S02]  /*45c0*/  SEL R10, R53, 0xffffffff, !P2 ;  /* 0xffffffff350a7807 */ /* 0x000fc40005000000 */
[----:B------:R-:W-:Y:S01]  /*45d0*/  SEL R24, R53, 0xffff, P6 ;  /* 0x0000ffff35187807 */ /* 0x000fe20003000000 */
[----:B------:R-:W-:Y:S01]  /*45e0*/  IMAD.IADD R26, R26, 0x1, R61 ;  /* 0x000000011a1a7824 */ /* 0x000fe200078e023d */
[--C-:B------:R-:W-:Y:S01]  /*45f0*/  IADD3 R17, PT, PT, R67, R62, R10.reuse ;  /* 0x0000003e43117210 */ /* 0x100fe20007ffe00a */
[----:B------:R-:W-:Y:S02]  /*4600*/  IMAD.IADD R51, R51, 0x1, R10 ;  /* 0x0000000133337824 */ /* 0x000fe400078e020a */
[----:B------:R-:W-:Y:S02]  /*4610*/  VIADD R61, R52, 0xfffffffe ;  /* 0xfffffffe343d7836 */ /* 0x000fe40000000000 */
[C---:B------:R-:W-:Y:S02]  /*4620*/  VIADD R13, R51.reuse, 0x1 ;  /* 0x00000001330d7836 */ /* 0x040fe40000000000 */
[----:B------:R-:W-:Y:S01]  /*4630*/  @P1 VIADD R13, R51, 0xffffffff ;  /* 0xffffffff330d1836 */ /* 0x000fe20000000000 */
[----:B------:R-:W-:Y:S01]  /*4640*/  ISETP.NE.AND P1, PT, R60, RZ, PT ;  /* 0x000000ff3c00720c */ /* 0x000fe20003f25270 */
[----:B------:R-:W-:-:S02]  /*4650*/  VIADD R51, R52, 0x1 ;  /* 0x0000000134337836 */ /* 0x000fc40000000000 */
[----:B------:R-:W-:Y:S01]  /*4660*/  @P3 VIADD R51, R52, 0xffffffff ;  /* 0xffffffff34333836 */ /* 0x000fe20000000000 */
[--C-:B------:R-:W-:Y:S01]  /*4670*/  IADD3 R10, PT, PT, R46, R13, R37.reuse ;  /* 0x0000000d2e0a7210 */ /* 0x100fe20007ffe025 */
[----:B------:R-:W-:Y:S01]  /*4680*/  VIADD R13, R24, 0xffff ;  /* 0x0000ffff180d7836 */ /* 0x000fe20000000000 */
[----:B------:R-:W-:Y:S01]  /*4690*/  IADD3 R37, PT, PT, R46, R17, R37 ;  /* 0x000000112e257210 */ /* 0x000fe20007ffe025 */
[C---:B------:R-:W-:Y:S02]  /*46a0*/  VIADD R17, R24.reuse, 0x1 ;  /* 0x0000000118117836 */ /* 0x040fe40000000000 */
[----:B------:R-:W-:Y:S01]  /*46b0*/  @P5 VIADD R13, R24, 0x1 ;  /* 0x00000001180d5836 */ /* 0x000fe20000000000 */
[----:B------:R-:W-:Y:S01]  /*46c0*/  ISETP.GE.AND P5, PT, R28, -0x1, PT ;  /* 0xffffffff1c00780c */ /* 0x000fe20003fa6270 */
[----:B------:R-:W-:Y:S01]  /*46d0*/  @P3 VIADD R17, R24, 0xffff ;  /* 0x0000ffff18113836 */ /* 0x000fe20000000000 */
[----:B------:R-:W-:Y:S01]  /*46e0*/  SHF.R.U32.HI R24, RZ, 0x5, R11 ;  /* 0x00000005ff187819 */ /* 0x000fe2000001160b */
[----:B------:R-:W-:Y:S01]  /*46f0*/  @P2 VIADD R61, R52, 0x2 ;  /* 0x00000002343d2836 */ /* 0x000fe20000000000 */
[----:B------:R-:W-:-:S02]  /*4700*/  LOP3.LUT P3, RZ, R20, 0x200000, RZ, 0xc0, !PT ;  /* 0x0020000014ff7812 */ /* 0x000fc4000786c0ff */
[----:B------:R-:W-:Y:S02]  /*4710*/  LOP3.LUT R24, R24, 0x2, RZ, 0xc, !PT ;  /* 0x0000000218187812 */ /* 0x000fe400078e0cff */
[----:B------:R-:W-:Y:S02]  /*4720*/  ISETP.GT.AND P2, PT, R26, 0x3, PT ;  /* 0x000000031a00780c */ /* 0x000fe40003f44270 */
[----:B------:R-:W-:Y:S01]  /*4730*/  PRMT R17, R17, 0x9910, RZ ;  /* 0x0000991011117816 */ /* 0x000fe200000000ff */
[----:B------:R-:W-:Y:S01]  /*4740*/  IMAD.IADD R24, R36, 0x1, R24 ;  /* 0x0000000124187824 */ /* 0x000fe200078e0218 */
[----:B------:R-:W-:Y:S02]  /*4750*/  SEL R20, RZ, 0x80, !P2 ;  /* 0x00000080ff147807 */ /* 0x000fe40005000000 */
[----:B------:R-:W-:Y:S01]  /*4760*/  LOP3.LUT P2, RZ, R43, 0x8000, RZ, 0xc0, !PT ;  /* 0x000080002bff7812 */ /* 0x000fe2000784c0ff */
[----:B------:R-:W-:Y:S01]  /*4770*/  IMAD.IADD R67, R67, 0x1, R24 ;  /* 0x0000000143437824 */ /* 0x000fe200078e0218 */
[----:B------:R-:W-:-:S03]  /*4780*/  IADD3 R24, PT, PT, R24, -0x1, R25 ;  /* 0xffffffff18187810 */ /* 0x000fc60007ffe019 */
[C---:B------:R-:W-:Y:S02]  /*4790*/  VIADD R26, R67.reuse, 0x1 ;  /* 0x00000001431a7836 */ /* 0x040fe40000000000 */
[----:B------:R-:W-:Y:S01]  /*47a0*/  @P6 VIADD R26, R67, 0xffffffff ;  /* 0xffffffff431a6836 */ /* 0x000fe20000000000 */
[----:B------:R-:W-:-:S03]  /*47b0*/  LOP3.LUT P6, RZ, R63, 0x10000, RZ, 0xc0, !PT ;  /* 0x000100003fff7812 */ /* 0x000fc600078cc0ff */
[C---:B------:R-:W-:Y:S02]  /*47c0*/  VIADD R46, R26.reuse, 0x1 ;  /* 0x000000011a2e7836 */ /* 0x040fe40000000000 */
[----:B------:R-:W-:Y:S01]  /*47d0*/  @P3 VIADD R46, R26, 0xffffffff ;  /* 0xffffffff1a2e3836 */ /* 0x000fe20000000000 */
[----:B------:R-:W-:Y:S02]  /*47e0*/  SEL R26, RZ, 0x20, P5 ;  /* 0x00000020ff1a7807 */ /* 0x000fe40002800000 */
[----:B------:R-:W-:Y:S02]  /*47f0*/  LOP3.LUT P3, RZ, R11, 0x40, RZ, 0xc0, !PT ;  /* 0x000000400bff7812 */ /* 0x000fe4000786c0ff */
[----:B------:R-:W-:Y:S02]  /*4800*/  IADD3 R26, PT, PT, R20, R26, R47 ;  /* 0x0000001a141a7210 */ /* 0x000fe40007ffe02f */
[----:B------:R-:W-:Y:S02]  /*4810*/  SHF.R.U32.HI R20, RZ, 0xb, R18 ;  /* 0x0000000bff147819 */ /* 0x000fe40000011612 */
[----:B------:R-:W-:-:S02]  /*4820*/  LOP3.LUT P5, RZ, R63, 0x8000, RZ, 0xc0, !PT ;  /* 0x000080003fff7812 */ /* 0x000fc400078ac0ff */
[----:B------:R-:W-:Y:S02]  /*4830*/  LOP3.LUT R20, R20, 0x2, RZ, 0xc, !PT ;  /* 0x0000000214147812 */ /* 0x000fe400078e0cff */
[----:B------:R-:W-:-:S03]  /*4840*/  LOP3.LUT R63, R63, 0xfffffffe, RZ, 0xc0, !PT ;  /* 0xfffffffe3f3f7812 */ /* 0x000fc600078ec0ff */
[----:B------:R-:W-:-:S04]  /*4850*/  IMAD.IADD R20, R25, 0x1, R20 ;  /* 0x0000000119147824 */ /* 0x000fc800078e0214 */
[C---:B------:R-:W-:Y:S02]  /*4860*/  VIADD R28, R20.reuse, 0x1 ;  /* 0x00000001141c7836 */ /* 0x040fe40000000000 */
[----:B------:R-:W-:Y:S01]  /*4870*/  @P2 VIADD R28, R20, 0xffffffff ;  /* 0xffffffff141c2836 */ /* 0x000fe20000000000 */
[----:B------:R-:W-:Y:S02]  /*4880*/  LOP3.LUT R20, R14, 0x1800, RZ, 0x3c, !PT ;  /* 0x000018000e147812 */ /* 0x000fe400078e3cff */
[----:B------:R-:W-:Y:S01]  /*4890*/  SHF.R.U32.HI R14, RZ, 0xb, R14 ;  /* 0x0000000bff0e7819 */ /* 0x000fe2000001160e */
[----:B------:R-:W-:Y:S01]  /*48a0*/  VIADD R43, R28, 0xffffffff ;  /* 0xffffffff1c2b7836 */ /* 0x000fe20000000000 */
[----:B------:R-:W-:Y:S01]  /*48b0*/  LOP3.LUT P2, RZ, R20, 0x1000, RZ, 0xc0, !PT ;  /* 0x0000100014ff7812 */ /* 0x000fe2000784c0ff */
[----:B------:R-:W-:Y:S01]  /*48c0*/  @P1 VIADD R43, R28, 0x1 ;  /* 0x000000011c2b1836 */ /* 0x000fe20000000000 */
[----:B------:R-:W-:Y:S01]  /*48d0*/  LOP3.LUT P1, RZ, R23, 0x8000000, RZ, 0xc0, !PT ;  /* 0x0800000017ff7812 */ /* 0x000fe2000782c0ff */
[----:B------:R-:W-:Y:S01]  /*48e0*/  VIADD R23, R27, 0xffffffff ;  /* 0xffffffff1b177836 */ /* 0x000fe20000000000 */
[----:B------:R-:W-:Y:S01]  /*48f0*/  SEL R28, R53, 0xffff, P3 ;  /* 0x0000ffff351c7807 */ /* 0x000fe20001800000 */
[----:B------:R-:W-:-:S02]  /*4900*/  IMAD.MOV.U32 R20, RZ, RZ, 0x1fffe ;  /* 0x0001fffeff147424 */ /* 0x000fc400078e00ff */
[----:B------:R-:W-:Y:S01]  /*4910*/  @P3 VIADD R20, R53, 0xffff ;  /* 0x0000ffff35143836 */ /* 0x000fe20000000000 */
[----:B------:R-:W-:Y:S01]  /*4920*/  LOP3.LUT P3, RZ, R49, 0x20000000, RZ, 0xc0, !PT ;  /* 0x2000000031ff7812 */ /* 0x000fe2000786c0ff */
[----:B------:R-:W-:Y:S01]  /*4930*/  @P0 VIADD R20, R28, 0x1 ;  /* 0x000000011c140836 */ /* 0x000fe20000000000 */
[----:B------:R-:W-:-:S03]  /*4940*/  ISETP.NE.AND P0, PT, R64, RZ, PT ;  /* 0x000000ff4000720c */ /* 0x000fc60003f05270 */
[----:B------:R-:W-:Y:S01]  /*4950*/  @P2 VIADD R23, R27, 0x1 ;  /* 0x000000011b172836 */ /* 0x000fe20000000000 */
[----:B------:R-:W-:Y:S02]  /*4960*/  ISETP.GT.AND P2, PT, R41, 0x2, PT ;  /* 0x000000022900780c */ /* 0x000fe40003f44270 */
[----:B------:R-:W-:Y:S02]  /*4970*/  PRMT R20, R20, 0x9910, RZ ;  /* 0x0000991014147816 */ /* 0x000fe400000000ff */
[----:B------:R-:W-:Y:S02]  /*4980*/  SEL R41, RZ, 0x2000, !P2 ;  /* 0x00002000ff297807 */ /* 0x000fe40005000000 */
[----:B------:R-:W-:Y:S02]  /*4990*/  ISETP.GT.AND P2, PT, R58, 0x1, PT ;  /* 0x000000013a00780c */ /* 0x000fe40003f44270 */
[C---:B------:R-:W-:Y:S01]  /*49a0*/  IADD3 R23, PT, PT, R42.reuse, R23, R36 ;  /* 0x000000172a177210 */ /* 0x040fe20007ffe024 */
[----:B------:R-:W-:Y:S01]  /*49b0*/  IMAD.IADD R42, R42, 0x1, R27 ;  /* 0x000000012a2a7824 */ /* 0x000fe200078e021b */
[----:B------:R-:W-:-:S02]  /*49c0*/  SEL R50, RZ, 0x1000, !P2 ;  /* 0x00001000ff327807 */ /* 0x000fc40005000000 */
[----:B------:R-:W-:Y:S01]  /*49d0*/  ISETP.GT.AND P2, PT, R38, RZ, PT ;  /* 0x000000ff2600720c */ /* 0x000fe20003f44270 */
[----:B------:R-:W-:Y:S01]  /*49e0*/  IMAD.IADD R23, R40, 0x1, R23 ;  /* 0x0000000128177824 */ /* 0x000fe200078e0217 */
[----:B------:R-:W-:Y:S02]  /*49f0*/  SEL R38, R53, 0xffff, P0 ;  /* 0x0000ffff35267807 */ /* 0x000fe40000000000 */
[----:B------:R-:W-:Y:S01]  /*4a00*/  SEL R67, RZ, 0x200, !P2 ;  /* 0x00000200ff437807 */ /* 0x000fe20005000000 */
[----:B------:R-:W-:Y:S01]  /*4a10*/  VIADD R47, R23, 0x1 ;  /* 0x00000001172f7836 */ /* 0x000fe20000000000 */
[----:B------:R-:W-:Y:S01]  /*4a20*/  ISETP.GT.AND P2, PT, R69, 0x1, PT ;  /* 0x000000014500780c */ /* 0x000fe20003f44270 */
[----:B------:R-:W-:Y:S01]  /*4a30*/  @P1 VIADD R47, R23, 0xffffffff ;  /* 0xffffffff172f1836 */ /* 0x000fe20000000000 */
[----:B------:R-:W-:Y:S01]  /*4a40*/  ISETP.GE.AND P1, PT, R61, R62, PT ;  /* 0x0000003e3d00720c */ /* 0x000fe20003f26270 */
[C---:B------:R-:W-:Y:S01]  /*4a50*/  VIADD R23, R27.reuse, 0x1 ;  /* 0x000000011b177836 */ /* 0x040fe20000000000 */
[----:B------:R-:W-:Y:S01]  /*4a60*/  SEL R61, RZ, 0x800, !P2 ;  /* 0x00000800ff3d7807 */ /* 0x000fe20005000000 */
[----:B------:R-:W-:Y:S01]  /*4a70*/  @!P6 VIADD R23, R27, 0xffffffff ;  /* 0xffffffff1b17e836 */ /* 0x000fe20000000000 */
[----:B------:R-:W-:Y:S01]  /*4a80*/  LOP3.LUT P2, RZ, R45, 0x80000, RZ, 0xc0, !PT ;  /* 0x000800002dff7812 */ /* 0x000fe2000784c0ff */
[----:B------:R-:W-:Y:S01]  /*4a90*/  VIADD R45, R35, 0xffffffff ;  /* 0xffffffff232d7836 */ /* 0x000fe20000000000 */
[----:B------:R-:W-:Y:S01]  /*4aa0*/  IADD3 R44, PT, PT, R44, R26, R67 ;  /* 0x0000001a2c2c7210 */ /* 0x000fe20007ffe043 */
[----:B------:R-:W-:Y:S01]  /*4ab0*/  IMAD.MOV.U32 R26, RZ, RZ, 0x1fffe ;  /* 0x0001fffeff1a7424 */ /* 0x000fe200078e00ff */
[----:B------:R-:W-:Y:S01]  /*4ac0*/  SEL R28, R53, 0xffff, P2 ;  /* 0x0000ffff351c7807 */ /* 0x000fe20001000000 */
[----:B------:R-:W-:Y:S01]  /*4ad0*/  @P3 VIADD R45, R35, 0x1 ;  /* 0x00000001232d3836 */ /* 0x000fe20000000000 */
[----:B------:R-:W-:Y:S01]  /*4ae0*/  ISETP.GT.AND P3, PT, R9, RZ, PT ;  /* 0x000000ff0900720c */ /* 0x000fe20003f64270 */
[----:B------:R-:W-:Y:S01]  /*4af0*/  IMAD.MOV.U32 R35, RZ, RZ, 0x1fffe ;  /* 0x0001fffeff237424 */ /* 0x000fe200078e00ff */
[----:B------:R-:W-:Y:S01]  /*4b00*/  LOP3.LUT R36, R29, 0x1, RZ, 0xc0, !PT ;  /* 0x000000011d247812 */ /* 0x000fe200078ec0ff */
[----:B------:R-:W-:Y:S01]  /*4b10*/  IMAD.MOV.U32 R62, RZ, RZ, RZ ;  /* 0x000000ffff3e7224 */ /* 0x000fe200078e00ff */
[----:B------:R-:W-:Y:S01]  /*4b20*/  SEL R27, RZ, 0x10000, P3 ;  /* 0x00010000ff1b7807 */ /* 0x000fe20001800000 */
[----:B------:R-:W-:Y:S01]  /*4b30*/  IMAD.IADD R34, R34, 0x1, R23 ;  /* 0x0000000122227824 */ /* 0x000fe200078e0217 */
[----:B------:R-:W-:Y:S01]  /*4b40*/  LOP3.LUT P3, RZ, R15, 0x10000000, RZ, 0xc0, !PT ;  /* 0x100000000fff7812 */ /* 0x000fe2000786c0ff */
[----:B------:R-:W-:Y:S01]  /*4b50*/  @P2 VIADD R26, R53, 0xffff ;  /* 0x0000ffff351a2836 */ /* 0x000fe20000000000 */
[----:B------:R-:W-:Y:S01]  /*4b60*/  LOP3.LUT P2, RZ, R32, 0x400000, RZ, 0xc0, !PT ;  /* 0x0040000020ff7812 */ /* 0x000fe2000784c0ff */
[----:B------:R-:W-:Y:S01]  /*4b70*/  @!P5 VIADD R26, R28, 0x1 ;  /* 0x000000011c1ad836 */ /* 0x000fe20000000000 */
[----:B------:R-:W-:Y:S01]  /*4b80*/  IADD3 R44, PT, PT, R50, R44, R61 ;  /* 0x0000002c322c7210 */ /* 0x000fe20007ffe03d */
[----:B------:R-:W-:Y:S01]  /*4b90*/  IMAD.MOV.U32 R28, RZ, RZ, 0x1fffe ;  /* 0x0001fffeff1c7424 */ /* 0x000fe200078e00ff */
[----:B------:R-:W-:Y:S01]  /*4ba0*/  LOP3.LUT P6, RZ, R31, 0x1000000, RZ, 0xc0, !PT ;  /* 0x010000001fff7812 */ /* 0x000fe200078cc0ff */
[----:B------:R-:W-:Y:S01]  /*4bb0*/  @P0 VIADD R28, R53, 0xffff ;  /* 0x0000ffff351c0836 */ /* 0x000fe20000000000 */
[----:B------:R-:W-:Y:S01]  /*4bc0*/  LOP3.LUT P0, RZ, R29, 0x4000000, RZ, 0xc0, !PT ;  /* 0x040000001dff7812 */ /* 0x000fe2000780c0ff */
[C---:B------:R-:W-:Y:S01]  /*4bd0*/  VIADD R50, R42.reuse, 0xffffffff ;  /* 0xffffffff2a327836 */ /* 0x040fe20000000000 */
[----:B------:R-:W-:Y:S01]  /*4be0*/  LOP3.LUT P5, RZ, R31, 0x2000000, RZ, 0xc0, !PT ;  /* 0x020000001fff7812 */ /* 0x000fe200078ac0ff */
[----:B------:R-:W-:Y:S01]  /*4bf0*/  @P4 VIADD R50, R42, 0x1 ;  /* 0x000000012a324836 */ /* 0x000fe20000000000 */
[----:B------:R-:W-:Y:S01]  /*4c00*/  SEL R9, R56, 0x1, !P0 ;  /* 0x0000000138097807 */ /* 0x000fe20004000000 */
[----:B------:R-:W-:Y:S01]  /*4c10*/  VIADD R42, R65, 0x1fffff ;  /* 0x001fffff412a7836 */ /* 0x000fe20000000000 */
[----:B------:R-:W-:Y:S01]  /*4c20*/  PRMT R26, R26, 0x9910, RZ ;  /* 0x000099101a1a7816 */ /* 0x000fe200000000ff */
[----:B------:R-:W-:Y:S01]  /*4c30*/  @P2 VIADD R28, R38, 0x1 ;  /* 0x00000001261c2836 */ /* 0x000fe20000000000 */
[----:B------:R-:W-:Y:S01]  /*4c40*/  LOP3.LUT P2, RZ, R29, 0x4000, RZ, 0xc0, !PT ;  /* 0x000040001dff7812 */ /* 0x000fe2000784c0ff */
[----:B------:R-:W-:-:S02]  /*4c50*/  VIADD R38, R51, 0xffffffff ;  /* 0xffffffff33267836 */ /* 0x000fc40000000000 */
[----:B------:R-:W-:Y:S01]  /*4c60*/  @P6 VIADD R38, R51, 0x1 ;  /* 0x0000000133266836 */ /* 0x000fe20000000000 */
[C---:B------:R-:W-:Y:S01]  /*4c70*/  LOP3.LUT P6, RZ, R29.reuse, 0x2000000, RZ, 0xc0, !PT ;  /* 0x020000001dff7812 */ /* 0x040fe200078cc0ff */
[----:B------:R-:W-:Y:S01]  /*4c80*/  @P0 VIADD R35, R56, 0x1 ;  /* 0x0000000138230836 */ /* 0x000fe20000000000 */
[----:B------:R-:W-:Y:S01]  /*4c90*/  LOP3.LUT P0, RZ, R29, 0x80, RZ, 0xc0, !PT ;  /* 0x000000801dff7812 */ /* 0x000fe2000780c0ff */
[----:B------:R-:W-:Y:S01]  /*4ca0*/  @P4 VIADD R42, R65, 0x1 ;  /* 0x00000001412a4836 */ /* 0x000fe20000000000 */
[----:B------:R-:W-:Y:S01]  /*4cb0*/  LOP3.LUT R51, R21, 0x2, RZ, 0xc0, !PT ;  /* 0x0000000215337812 */ /* 0x000fe200078ec0ff */
[----:B------:R-:W-:Y:S01]  /*4cc0*/  VIADD R49, R38, 0xffffffff ;  /* 0xffffffff26317836 */ /* 0x000fe20000000000 */
[----:B------:R-:W-:Y:S01]  /*4cd0*/  SEL R40, R56, 0x1, !P0 ;  /* 0x0000000138287807 */ /* 0x000fe20004000000 */
[----:B------:R-:W-:Y:S01]  /*4ce0*/  @P5 VIADD R49, R38, 0x1 ;  /* 0x0000000126315836 */ /* 0x000fe20000000000 */
[----:B------:R-:W-:Y:S01]  /*4cf0*/  LOP3.LUT P4, RZ, R29, 0x1000000, RZ, 0xc0, !PT ;  /* 0x010000001dff7812 */ /* 0x000fe2000788c0ff */
[----:B------:R-:W-:Y:S01]  /*4d00*/  @P2 VIADD R35, R9, 0x1 ;  /* 0x0000000109232836 */ /* 0x000fe20000000000 */
[----:B------:R-:W-:Y:S01]  /*4d10*/  ISETP.NE.U32.AND P2, PT, R36, 0x1, PT ;  /* 0x000000012400780c */ /* 0x000fe20003f45070 */
[----:B------:R-:W-:Y:S01]  /*4d20*/  IMAD.MOV.U32 R9, RZ, RZ, 0x1fffe ;  /* 0x0001fffeff097424 */ /* 0x000fe200078e00ff */
[----:B------:R-:W-:Y:S01]  /*4d30*/  LOP3.LUT R36, R39, 0x4000, RZ, 0xc0, !PT ;  /* 0x0000400027247812 */ /* 0x000fe200078ec0ff */
[----:B------:R-:W-:Y:S01]  /*4d40*/  VIADD R39, R51, 0xffffffff ;  /* 0xffffffff33277836 */ /* 0x000fe20000000000 */
[----:B------:R-:W-:Y:S01]  /*4d50*/  LOP3.LUT P5, RZ, R29, 0x100, RZ, 0xc0, !PT ;  /* 0x000001001dff7812 */ /* 0x000fe200078ac0ff */
[----:B------:R-:W-:Y:S01]  /*4d60*/  @P0 VIADD R9, R53, 0xffff ;  /* 0x0000ffff35090836 */ /* 0x000fe20000000000 */
[----:B------:R-:W-:Y:S01]  /*4d70*/  IADD3 R36, PT, PT, R36, R44, R41 ;  /* 0x0000002c24247210 */ /* 0x000fe20007ffe029 */
[----:B------:R-:W-:Y:S01]  /*4d80*/  @P3 VIADD R9, R40, 0x1 ;  /* 0x0000000128093836 */ /* 0x000fe20000000000 */
[----:B------:R-:W-:Y:S01]  /*4d90*/  SEL R44, RZ, 0x20000, P1 ;  /* 0x00020000ff2c7807 */ /* 0x000fe20000800000 */
[----:B------:R-:W-:Y:S01]  /*4da0*/  VIADD R38, R51, 0xfffffffe ;  /* 0xfffffffe33267836 */ /* 0x000fe20000000000 */
[----:B------:R-:W-:-:S02]  /*4db0*/  LOP3.LUT P1, RZ, R29, 0x100000, RZ, 0xc0, !PT ;  /* 0x001000001dff7812 */ /* 0x000fc4000782c0ff */
[----:B------:R-:W-:Y:S01]  /*4dc0*/  LOP3.LUT P0, RZ, R29, 0x40000, RZ, 0xc0, !PT ;  /* 0x000400001dff7812 */ /* 0x000fe2000780c0ff */
[----:B------:R-:W-:Y:S01]  /*4dd0*/  IMAD.MOV.U32 R41, RZ, RZ, R38 ;  /* 0x000000ffff297224 */ /* 0x000fe200078e0026 */
[----:B------:R-:W-:Y:S01]  /*4de0*/  ISETP.GT.AND P3, PT, R10, 0x3, PT ;  /* 0x000000030a00780c */ /* 0x000fe20003f64270 */
[----:B------:R-:W-:Y:S01]  /*4df0*/  @P4 IMAD.MOV R41, RZ, RZ, R51 ;  /* 0x000000ffff294224 */ /* 0x000fe200078e0233 */
[C---:B------:R-:W-:Y:S01]  /*4e00*/  SEL R40, R53.reuse, 0xffffffff, P0 ;  /* 0xffffffff35287807 */ /* 0x040fe20000000000 */
[----:B------:R-:W-:Y:S01]  /*4e10*/  @P5 VIADD R62, R53, 0x1 ;  /* 0x00000001353e5836 */ /* 0x000fe20000000000 */
[----:B------:R-:W-:Y:S02]  /*4e20*/  LOP3.LUT P0, RZ, R29, 0x2000, RZ, 0xc0, !PT ;  /* 0x000020001dff7812 */ /* 0x000fe4000780c0ff */
[----:B------:R-:W-:Y:S01]  /*4e30*/  IADD3 R36, PT, PT, R27, R36, R16 ;  /* 0x000000241b247210 */ /* 0x000fe20007ffe010 */
[C---:B------:R-:W-:Y:S01]  /*4e40*/  VIADD R10, R40.reuse, 0xfffffffe ;  /* 0xfffffffe280a7836 */ /* 0x040fe20000000000 */
[----:B------:R-:W-:Y:S01]  /*4e50*/  SEL R27, RZ, 0x80000, !P3 ;  /* 0x00080000ff1b7807 */ /* 0x000fe20005800000 */
[----:B------:R-:W-:Y:S01]  /*4e60*/  @P1 VIADD R10, R40, 0x2 ;  /* 0x00000002280a1836 */ /* 0x000fe20000000000 */
[----:B------:R-:W-:-:S02]  /*4e70*/  SEL R16, R53, 0xffffffff, P6 ;  /* 0xffffffff35107807 */ /* 0x000fc40003000000 */
[----:B------:R-:W-:Y:S02]  /*4e80*/  ISETP.GT.AND P1, PT, R15, -0x1, PT ;  /* 0xffffffff0f00780c */ /* 0x000fe40003f24270 */
[----:B------:R-:W-:Y:S01]  /*4e90*/  IADD3 R44, PT, PT, R27, R36, R44 ;  /* 0x000000241b2c7210 */ /* 0x000fe20007ffe02c */
[----:B------:R-:W-:Y:S01]  /*4ea0*/  IMAD.IADD R36, R16, 0x1, R39 ;  /* 0x0000000110247824 */ /* 0x000fe200078e0227 */
[----:B------:R-:W-:Y:S02]  /*4eb0*/  SEL R27, R53, 0xffffffff, !P1 ;  /* 0xffffffff351b7807 */ /* 0x000fe40004800000 */
[----:B------:R-:W-:Y:S01]  /*4ec0*/  LOP3.LUT P1, RZ, R15, 0x1000, RZ, 0xc0, !PT ;  /* 0x000010000fff7812 */ /* 0x000fe2000782c0ff */
[C---:B------:R-:W-:Y:S01]  /*4ed0*/  VIADD R61, R36.reuse, 0xffffffff ;  /* 0xffffffff243d7836 */ /* 0x040fe20000000000 */
[----:B------:R-:W-:Y:S01]  /*4ee0*/  SEL R51, R53, 0xffff, !P2 ;  /* 0x0000ffff35337807 */ /* 0x000fe20005000000 */
[----:B------:R-:W-:Y:S01]  /*4ef0*/  @P0 VIADD R61, R36, 0x1 ;  /* 0x00000001243d0836 */ /* 0x000fe20000000000 */
[----:B------:R-:W-:Y:S01]  /*4f00*/  P2R R60, PR, RZ, 0x1 ;  /* 0x00000001ff3c7803 */ /* 0x000fe20000000000 */
[----:B------:R-:W-:Y:S01]  /*4f10*/  IMAD.MOV.U32 R36, RZ, RZ, 0x10000 ;  /* 0x00010000ff247424 */ /* 0x000fe200078e00ff */
[----:B------:R-:W-:Y:S01]  /*4f20*/  LOP3.LUT P0, RZ, R21, 0x2000, RZ, 0xc0, !PT ;  /* 0x0000200015ff7812 */ /* 0x000fe2000780c0ff */
[----:B------:R-:W-:Y:S01]  /*4f30*/  @P2 VIADD R36, R56, 0xffff ;  /* 0x0000ffff38242836 */ /* 0x000fe20000000000 */
[----:B------:R-:W-:Y:S01]  /*4f40*/  LOP3.LUT P2, RZ, R29, 0x8000000, RZ, 0xc0, !PT ;  /* 0x080000001dff7812 */ /* 0x000fe2000784c0ff */
[----:B------:R-:W-:Y:S01]  /*4f50*/  IMAD.IADD R10, R27, 0x1, R10 ;  /* 0x000000011b0a7824 */ /* 0x000fe200078e020a */
[----:B------:R-:W-:-:S02]  /*4f60*/  PRMT R28, R28, 0x9910, RZ ;  /* 0x000099101c1c7816 */ /* 0x000fc400000000ff */
[----:B------:R-:W-:Y:S01]  /*4f70*/  PRMT R35, R35, 0x9910, RZ ;  /* 0x0000991023237816 */ /* 0x000fe200000000ff */
[C---:B------:R-:W-:Y:S02]  /*4f80*/  VIADD R52, R10.reuse, 0x1 ;  /* 0x000000010a347836 */ /* 0x040fe40000000000 */
[----:B------:R-:W-:Y:S01]  /*4f90*/  @P1 VIADD R52, R10, 0xffffffff ;  /* 0xffffffff0a341836 */ /* 0x000fe20000000000 */
[----:B------:R-:W-:Y:S01]  /*4fa0*/  LOP3.LUT P1, RZ, R21, 0x20, RZ, 0xc0, !PT ;  /* 0x0000002015ff7812 */ /* 0x000fe2000782c0ff */
[----:B------:R-:W-:Y:S02]  /*4fb0*/  IMAD.IADD R10, R16, 0x1, R41 ;  /* 0x00000001100a7824 */ /* 0x000fe400078e0229 */
[----:B------:R-:W-:Y:S02]  /*4fc0*/  VIADD R41, R61, 0x1 ;  /* 0x000000013d297836 */ /* 0x000fe40000000000 */
[C---:B------:R-:W-:Y:S02]  /*4fd0*/  VIADD R58, R10.reuse, 0xffffffff ;  /* 0xffffffff0a3a7836 */ /* 0x040fe40000000000 */
[----:B------:R-:W-:Y:S01]  /*4fe0*/  @P2 VIADD R58, R10, 0x1 ;  /* 0x000000010a3a2836 */ /* 0x000fe20000000000 */
[----:B------:R-:W-:-:S02]  /*4ff0*/  LOP3.LUT P2, RZ, R21, 0x10, RZ, 0xc0, !PT ;  /* 0x0000001015ff7812 */ /* 0x000fc4000784c0ff */
[----:B------:R-:W-:-:S03]  /*5000*/  SEL R10, R53, 0xffffffff, P1 ;  /* 0xffffffff350a7807 */ /* 0x000fc60000800000 */
[----:B------:R-:W-:Y:S02]  /*5010*/  @P1 VIADD R41, R61, 0xffffffff ;  /* 0xffffffff3d291836 */ /* 0x000fe40000000000 */
[----:B------:R-:W-:Y:S02]  /*5020*/  IMAD.MOV.U32 R61, RZ, RZ, -0x3 ;  /* 0xfffffffdff3d7424 */ /* 0x000fe400078e00ff */
[----:B------:R-:W-:Y:S01]  /*5030*/  @P1 VIADD R61, R53, 0xfffffffe ;  /* 0xfffffffe353d1836 */ /* 0x000fe20000000000 */
[----:B------:R-:W-:-:S03]  /*5040*/  LOP3.LUT P1, RZ, R15, 0x80, RZ, 0xc0, !PT ;  /* 0x000000800fff7812 */ /* 0x000fc6000782c0ff */
[----:B------:R-:W-:Y:S01]  /*5050*/  @P2 VIADD R61, R10, 0x2 ;  /* 0x000000020a3d2836 */ /* 0x000fe20000000000 */
[----:B------:R-:W-:Y:S01]  /*5060*/  LOP3.LUT P2, RZ, R29, 0x10, RZ, 0xc0, !PT ;  /* 0x000000101dff7812 */ /* 0x000fe2000784c0ff */
[----:B------:R-:W-:-:S08]  /*5070*/  IMAD.MOV.U32 R10, RZ, RZ, 0x3e ;  /* 0x0000003eff0a7424 */ /* 0x000fd000078e00ff */
[----:B------:R-:W-:Y:S01]  /*5080*/  @P1 VIADD R36, R51, 0x1 ;  /* 0x0000000133241836 */ /* 0x000fe20000000000 */
[----:B------:R-:W-:-:S03]  /*5090*/  SEL R51, R53, 0x1f, P2 ;  /* 0x0000001f35337807 */ /* 0x000fc60001000000 */
[----:B------:R-:W-:Y:S02]  /*50a0*/  @P2 VIADD R10, R53, 0x1f ;  /* 0x0000001f350a2836 */ /* 0x000fe40000000000 */
[----:B------:R-:W-:Y:S01]  /*50b0*/  @P1 VIADD R10, R51, 0x1 ;  /* 0x00000001330a1836 */ /* 0x000fe20000000000 */
[----:B------:R-:W-:Y:S01]  /*50c0*/  LOP3.LUT P1, RZ, R21, 0x80, RZ, 0xc0, !PT ;  /* 0x0000008015ff7812 */ /* 0x000fe2000782c0ff */
[----:B------:R-:W-:Y:S01]  /*50d0*/  @P2 VIADD R38, R39, 0x1 ;  /* 0x0000000127262836 */ /* 0x000fe20000000000 */
[----:B------:R-:W-:Y:S02]  /*50e0*/  SEL R51, R53, 0xffffffff, P5 ;  /* 0xffffffff35337807 */ /* 0x000fe40002800000 */
[----:B------:R-:W-:-:S09]  /*50f0*/  LOP3.LUT P5, RZ, R21, 0x800, RZ, 0xc0, !PT ;  /* 0x0000080015ff7812 */ /* 0x000fd200078ac0ff */
[----:B------:R-:W-:Y:S01]  /*5100*/  @P1 VIADD R62, R51, 0xffffffff ;  /* 0xffffffff333e1836 */ /* 0x000fe20000000000 */
[----:B------:R-:W-:-:S03]  /*5110*/  LOP3.LUT P1, RZ, R29, 0x40, RZ, 0xc0, !PT ;  /* 0x000000401dff7812 */ /* 0x000fc6000782c0ff */
[----:B------:R-:W-:-:S10]  /*5120*/  VIADD R51, R62, 0x1 ;  /* 0x000000013e337836 */ /* 0x000fd40000000000 */
[----:B------:R-:W-:Y:S01]  /*5130*/  @P1 VIADD R51, R62, 0xffffffff ;  /* 0xffffffff3e331836 */ /* 0x000fe20000000000 */
[----:B------:R-:W-:-:S03]  /*5140*/  LOP3.LUT P1, RZ, R21, 0x100, RZ, 0xc0, !PT ;  /* 0x0000010015ff7812 */ /* 0x000fc6000782c0ff */
[----:B------:R-:W-:-:S10]  /*5150*/  VIADD R62, R51, 0xffffffff ;  /* 0xffffffff333e7836 */ /* 0x000fd40000000000 */
[----:B------:R-:W-:Y:S01]  /*5160*/  @P1 VIADD R62, R51, 0x1 ;  /* 0x00000001333e1836 */ /* 0x000fe20000000000 */
[----:B------:R-:W-:-:S03]  /*5170*/  ISETP.GT.AND P1, PT, R21, -0x1, PT ;  /* 0xffffffff1500780c */ /* 0x000fc60003f24270 */
[----:B------:R-:W-:-:S10]  /*5180*/  VIADD R51, R62, 0xffffffff ;  /* 0xffffffff3e337836 */ /* 0x000fd40000000000 */
[----:B------:R-:W-:Y:S01]  /*5190*/  @!P1 VIADD R51, R62, 0x1 ;  /* 0x000000013e339836 */ /* 0x000fe20000000000 */
[----:B------:R-:W-:Y:S02]  /*51a0*/  ISETP.GT.AND P1, PT, R19, 0x2, PT ;  /* 0x000000021300780c */ /* 0x000fe40003f24270 */
[----:B------:R-:W-:Y:S02]  /*51b0*/  LOP3.LUT R19, R42, 0x100000, RZ, 0xc0, !PT ;  /* 0x001000002a137812 */ /* 0x000fe400078ec0ff */
[----:B------:R-:W-:Y:S02]  /*51c0*/  SEL R62, RZ, 0x200000, !P1 ;  /* 0x00200000ff3e7807 */ /* 0x000fe40004800000 */
[----:B------:R-:W-:Y:S02]  /*51d0*/  LOP3.LUT P1, RZ, R29, 0x8000, RZ, 0xc0, !PT ;  /* 0x000080001dff7812 */ /* 0x000fe4000782c0ff */
[----:B------:R-:W-:Y:S02]  /*51e0*/  IADD3 R42, PT, PT, R62, R44, R19 ;  /* 0x0000002c3e2a7210 */ /* 0x000fe40007ffe013 */
[----:B------:R-:W-:-:S02]  /*51f0*/  SEL R19, R53, 0xffffffff, !P6 ;  /* 0xffffffff35137807 */ /* 0x000fc40007000000 */
[----:B------:R-:W-:-:S03]  /*5200*/  LOP3.LUT P6, RZ, R29, 0x800000, RZ, 0xc0, !PT ;  /* 0x008000001dff7812 */ /* 0x000fc600078cc0ff */
[----:B------:R-:W-:Y:S01]  /*5210*/  VIADD R62, R19, 0x1 ;  /* 0x00000001133e7836 */ /* 0x000fe20000000000 */
[----:B------:R-:W-:-:S03]  /*5220*/  SEL R23, R53, 0xffffffff, !P6 ;  /* 0xffffffff35177807 */ /* 0x000fc60007000000 */
[----:B------:R-:W-:Y:S01]  /*5230*/  @P1 VIADD R62, R19, 0xffffffff ;  /* 0xffffffff133e1836 */ /* 0x000fe20000000000 */
[----:B------:R-:W-:-:S03]  /*5240*/  LOP3.LUT P1, RZ, R21, 0x400, RZ, 0xc0, !PT ;  /* 0x0000040015ff7812 */ /* 0x000fc6000782c0ff */
[----:B------:R-:W-:-:S10]  /*5250*/  VIADD R44, R62, 0x1 ;  /* 0x000000013e2c7836 */ /* 0x000fd40000000000 */
[----:B------:R-:W-:Y:S01]  /*5260*/  @P1 VIADD R44, R62, 0xffffffff ;  /* 0xffffffff3e2c1836 */ /* 0x000fe20000000000 */
[----:B------:R-:W-:Y:S02]  /*5270*/  ISETP.GT.AND P1, PT, R43, 0x3, PT ;  /* 0x000000032b00780c */ /* 0x000fe40003f24270 */
[----:B------:R-:W-:Y:S02]  /*5280*/  SEL R62, R55, 0x1, !P4 ;  /* 0x00000001373e7807 */ /* 0x000fe40006000000 */
[----:B------:R-:W-:Y:S02]  /*5290*/  SEL R43, RZ, 0x200, !P1 ;  /* 0x00000200ff2b7807 */ /* 0x000fe40004800000 */
[----:B------:R-:W-:Y:S02]  /*52a0*/  LOP3.LUT P1, RZ, R29, 0x400000, RZ, 0xc0, !PT ;  /* 0x004000001dff7812 */ /* 0x000fe4000782c0ff */
[----:B------:R-:W-:Y:S01]  /*52b0*/  LOP3.LUT R30, R43, 0x80, R30, 0xf8, !PT ;  /* 0x000000802b1e7812 */ /* 0x000fe200078ef81e */
[----:B------:R-:W-:Y:S01]  /*52c0*/  IMAD.MOV.U32 R43, RZ, RZ, 0x2 ;  /* 0x00000002ff2b7424 */ /* 0x000fe200078e00ff */
[----:B------:R-:W-:-:S09]  /*52d0*/  @P6 IADD3 R43, PT, PT, -R54, 0x1, RZ ;  /* 0x00000001362b6810 */ /* 0x000fd20007ffe1ff */
[----:B------:R-:W-:Y:S02]  /*52e0*/  @P1 VIADD R43, R23, 0xffffffff ;  /* 0xffffffff172b1836 */ /* 0x000fe40000000000 */
[----:B------:R-:W-:Y:S02]  /*52f0*/  IMAD.MOV.U32 R23, RZ, RZ, -0x2 ;  /* 0xfffffffeff177424 */ /* 0x000fe400078e00ff */
[C---:B------:R-:W-:Y:S02]  /*5300*/  @P4 VIADD R23, R53.reuse, 0xffffffff ;  /* 0xffffffff35174836 */ /* 0x040fe40000000000 */
[----:B------:R-:W-:Y:S01]  /*5310*/  @P1 VIADD R23, R62, 0x1 ;  /* 0x000000013e171836 */ /* 0x000fe20000000000 */
[----:B------:R-:W-:Y:S02]  /*5320*/  ISETP.GE.AND P1, PT, R34, 0x2, PT ;  /* 0x000000022200780c */ /* 0x000fe40003f26270 */
[----:B------:R-:W-:Y:S02]  /*5330*/  SEL R34, R53, 0xffffffff, !P0 ;  /* 0xffffffff35227807 */ /* 0x000fe40004000000 */
[----:B------:R-:W-:-:S02]  /*5340*/  SEL R65, RZ, 0x1000, P1 ;  /* 0x00001000ff417807 */ /* 0x000fc40000800000 */
[----:B------:R-:W-:-:S04]  /*5350*/  ISETP.GT.AND P1, PT, R47, 0x5, PT ;  /* 0x000000052f00780c */ /* 0x000fc80003f24270 */
[----:B------:R-:W-:Y:S02]  /*5360*/  SEL R47, RZ, 0x4000, !P1 ;  /* 0x00004000ff2f7807 */ /* 0x000fe40004800000 */
[----:B------:R-:W-:Y:S02]  /*5370*/  LOP3.LUT P1, RZ, R29, 0x200000, RZ, 0xc0, !PT ;  /* 0x002000001dff7812 */ /* 0x000fe4000782c0ff */
[----:B------:R-:W-:Y:S01]  /*5380*/  LOP3.LUT R47, R47, R30, R65, 0xfe, !PT ;  /* 0x0000001e2f2f7212 */ /* 0x000fe200078efe41 */
[----:B------:R-:W-:Y:S01]  /*5390*/  IMAD.MOV.U32 R30, RZ, RZ, -0x1 ;  /* 0xffffffffff1e7424 */ /* 0x000fe200078e00ff */
[----:B------:R-:W-:Y:S02]  /*53a0*/  @P0 IADD3 R30, PT, PT, -R54, -0x2, RZ ;  /* 0xfffffffe361e0810 */ /* 0x000fe40007ffe1ff */
[----:B------:R-:W-:-:S07]  /*53b0*/  LOP3.LUT P0, RZ, R21, 0x40, RZ, 0xc0, !PT ;  /* 0x0000004015ff7812 */ /* 0x000fce000780c0ff */
[----:B------:R-:W-:Y:S01]  /*53c0*/  @P1 VIADD R30, R34, 0x2 ;  /* 0x00000002221e1836 */ /* 0x000fe20000000000 */
[----:B------:R-:W-:Y:S02]  /*53d0*/  SEL R34, R53, 0xffffffff, P1 ;  /* 0xffffffff35227807 */ /* 0x000fe40000800000 */
[----:B------:R-:W-:Y:S02]  /*53e0*/  ISETP.GT.AND P1, PT, R20, 0x1, PT ;  /* 0x000000011400780c */ /* 0x000fe40003f24270 */
[----:B------:R-:W-:Y:S02]  /*53f0*/  PRMT R20, R33, 0x9910, RZ ;  /* 0x0000991021147816 */ /* 0x000fe400000000ff */
[----:B------:R-:W-:Y:S02]  /*5400*/  SEL R62, RZ, 0x8000, !P1 ;  /* 0x00008000ff3e7807 */ /* 0x000fe40004800000 */
[----:B------:R-:W-:-:S04]  /*5410*/  ISETP.GT.AND P1, PT, R20, 0x1, PT ;  /* 0x000000011400780c */ /* 0x000fc80003f24270 */
[----:B------:R-:W-:Y:S02]  /*5420*/  SEL R20, RZ, 0x400000, !P1 ;  /* 0x00400000ff147807 */ /* 0x000fe40004800000 */
[----:B------:R-:W-:-:S04]  /*5430*/  ISETP.GT.AND P1, PT, R50, 0x1, PT ;  /* 0x000000013200780c */ /* 0x000fc80003f24270 */
[----:B------:R-:W-:Y:S02]  /*5440*/  SEL R33, RZ, 0x80000, !P1 ;  /* 0x00080000ff217807 */ /* 0x000fe40004800000 */
[----:B------:R-:W-:Y:S02]  /*5450*/  ISETP.GT.AND P1, PT, R59, 0x2, PT ;  /* 0x000000023b00780c */ /* 0x000fe40003f24270 */
[----:B------:R-:W-:Y:S02]  /*5460*/  LOP3.LUT R47, R33, R47, R62, 0xfe, !PT ;  /* 0x0000002f212f7212 */ /* 0x000fe400078efe3e */
[----:B------:R-:W-:Y:S02]  /*5470*/  SEL R59, RZ, 0x200000, !P1 ;  /* 0x00200000ff3b7807 */ /* 0x000fe40004800000 */
[----:B------:R-:W-:Y:S02]  /*5480*/  LOP3.LUT P1, RZ, R29, 0x20000000, RZ, 0xc0, !PT ;  /* 0x200000001dff7812 */ /* 0x000fe4000782c0ff */
[----:B------:R-:W-:Y:S01]  /*5490*/  IADD3 R48, PT, PT, R20, R48, R59 ;  /* 0x0000003014307210 */ /* 0x000fe20007ffe03b */
[----:B------:R-:W-:Y:S01]  /*54a0*/  IMAD.SHL.U32 R59, R11, 0x8000, RZ ;  /* 0x000080000b3b7824 */ /* 0x000fe200078e00ff */
[----:B------:R-:W-:-:S02]  /*54b0*/  SEL R33, R53, 0xffffffff, !P1 ;  /* 0xffffffff35217807 */ /* 0x000fc40004800000 */
[----:B------:R-:W-:Y:S02]  /*54c0*/  LOP3.LUT R50, R47, 0x100000, R14, 0xf8, !PT ;  /* 0x001000002f327812 */ /* 0x000fe400078ef80e */
[----:B------:R-:W-:Y:S02]  /*54d0*/  SEL R11, R53, 0xffffffff, P0 ;  /* 0xffffffff350b7807 */ /* 0x000fe40000000000 */
[----:B------:R-:W-:Y:S01]  /*54e0*/  LOP3.LUT R59, R50, 0x200000, R59, 0xf8, !PT ;  /* 0x00200000323b7812 */ /* 0x000fe200078ef83b */
[--C-:B------:R-:W-:Y:S01]  /*54f0*/  IMAD.IADD R50, R34, 0x1, R33.reuse ;  /* 0x0000000122327824 */ /* 0x100fe200078e0221 */
[----:B------:R-:W-:Y:S01]  /*5500*/  LOP3.LUT P0, RZ, R21, 0x4000000, RZ, 0xc0, !PT ;  /* 0x0400000015ff7812 */ /* 0x000fe2000780c0ff */
[----:B------:R-:W-:Y:S01]  /*5510*/  IMAD.IADD R39, R11, 0x1, R38 ;  /* 0x000000010b277824 */ /* 0x000fe200078e0226 */
[----:B------:R-:W-:Y:S02]  /*5520*/  LOP3.LUT P1, RZ, R15, 0x20, RZ, 0xc0, !PT ;  /* 0x000000200fff7812 */ /* 0x000fe4000782c0ff */
[----:B------:R-:W-:-:S02]  /*5530*/  IADD3 R47, PT, PT, R11, R50, R33 ;  /* 0x000000320b2f7210 */ /* 0x000fc40007ffe021 */
[----:B------:R-:W-:Y:S02]  /*5540*/  LOP3.LUT R33, R15, 0x1, RZ, 0xc0, !PT ;  /* 0x000000010f217812 */ /* 0x000fe400078ec0ff */
[----:B------:R-:W-:Y:S02]  /*5550*/  SEL R62, R53, 0xffffffff, !P0 ;  /* 0xffffffff353e7807 */ /* 0x000fe40004000000 */
[----:B------:R-:W-:Y:S02]  /*5560*/  LOP3.LUT P0, RZ, R21, 0x8000000, RZ, 0xc0, !PT ;  /* 0x0800000015ff7812 */ /* 0x000fe4000780c0ff */
[----:B------:R-:W-:Y:S02]  /*5570*/  ISETP.NE.U32.AND P3, PT, R33, 0x1, PT ;  /* 0x000000012100780c */ /* 0x000fe40003f65070 */
[C---:B------:R-:W-:Y:S02]  /*5580*/  SEL R33, R53.reuse, 0xffffffff, !P0 ;  /* 0xffffffff35217807 */ /* 0x040fe40004000000 */
[----:B------:R-:W-:-:S02]  /*5590*/  SEL R20, R53, 0xffffffff, P5 ;  /* 0xffffffff35147807 */ /* 0x000fc40002800000 */
[----:B------:R-:W-:Y:S02]  /*55a0*/  IADD3 R47, PT, PT, R33, R47, R62 ;  /* 0x0000002f212f7210 */ /* 0x000fe40007ffe03e */
[----:B------:R-:W-:Y:S01]  /*55b0*/  ISETP.NE.AND P0, PT, R60, RZ, PT ;  /* 0x000000ff3c00720c */ /* 0x000fe20003f05270 */
[----:B------:R-:W-:Y:S01]  /*55c0*/  IMAD.IADD R61, R20, 0x1, R61 ;  /* 0x00000001143d7824 */ /* 0x000fe200078e023d */
[----:B------:R-:W-:Y:S01]  /*55d0*/  SEL R38, R53, 0xffff, !P5 ;  /* 0x0000ffff35267807 */ /* 0x000fe20006800000 */
[C---:B------:R-:W-:Y:S02]  /*55e0*/  VIADD R60, R47.reuse, 0xffffffff ;  /* 0xffffffff2f3c7836 */ /* 0x040fe40000000000 */
[----:B------:R-:W-:Y:S01]  /*55f0*/  @P3 VIADD R60, R47, 0x1 ;  /* 0x000000012f3c3836 */ /* 0x000fe20000000000 */
[----:B------:R-:W-:Y:S01]  /*5600*/  LOP3.LUT P3, RZ, R15, 0x4000, RZ, 0xc0, !PT ;  /* 0x000040000fff7812 */ /* 0x000fe2000786c0ff */
[----:B------:R-:W-:Y:S02]  /*5610*/  VIADD R14, R61, 0xffffffff ;  /* 0xffffffff3d0e7836 */ /* 0x000fe40000000000 */
[----:B------:R-:W-:-:S02]  /*5620*/  VIADD R47, R60, 0x1 ;  /* 0x000000013c2f7836 */ /* 0x000fc40000000000 */
[----:B------:R-:W-:Y:S02]  /*5630*/  @P1 VIADD R14, R61, 0x1 ;  /* 0x000000013d0e1836 */ /* 0x000fe40000000000 */
[----:B------:R-:W-:Y:S01]  /*5640*/  @P1 VIADD R47, R60, 0xffffffff ;  /* 0xffffffff3c2f1836 */ /* 0x000fe20000000000 */
[----:B------:R-:W-:-:S04]  /*5650*/  ISETP.GT.AND P1, PT, R26, 0x1, PT ;  /* 0x000000011a00780c */ /* 0x000fc80003f24270 */
[----:B------:R-:W-:Y:S02]  /*5660*/  SEL R26, RZ, 0x400000, !P1 ;  /* 0x00400000ff1a7807 */ /* 0x000fe40004800000 */
[----:B------:R-:W-:-:S04]  /*5670*/  ISETP.GT.AND P1, PT, R28, 0x1, PT ;  /* 0x000000011c00780c */ /* 0x000fc80003f24270 */
[----:B------:R-:W-:Y:S02]  /*5680*/  SEL R28, RZ, 0x4000000, !P1 ;  /* 0x04000000ff1c7807 */ /* 0x000fe40004800000 */
[----:B------:R-:W-:Y:S02]  /*5690*/  LOP3.LUT P1, RZ, R29, 0x4, RZ, 0xc0, !PT ;  /* 0x000000041dff7812 */ /* 0x000fe4000782c0ff */
[----:B------:R-:W-:Y:S01]  /*56a0*/  LOP3.LUT R26, R28, R59, R26, 0xfe, !PT ;  /* 0x0000003b1c1a7212 */ /* 0x000fe200078efe1a */
[----:B------:R-:W-:Y:S01]  /*56b0*/  IMAD.MOV.U32 R28, RZ, RZ, 0x10000 ;  /* 0x00010000ff1c7424 */ /* 0x000fe200078e00ff */
[----:B------:R-:W-:-:S09]  /*56c0*/  SEL R59, R56, 0x1, !P1 ;  /* 0x00000001383b7807 */ /* 0x000fd20004800000 */
[----:B------:R-:W-:Y:S01]  /*56d0*/  @P1 VIADD R28, R53, 0x1 ;  /* 0x00000001351c1836 */ /* 0x000fe20000000000 */
[----:B------:R-:W-:Y:S01]  /*56e0*/  ISETP.GT.AND P1, PT, R35, 0x1, PT ;  /* 0x000000012300780c */ /* 0x000fe20003f24270 */
[----:B------:R-:W-:Y:S02]  /*56f0*/  @P2 VIADD R28, R59, 0xffff ;  /* 0x0000ffff3b1c2836 */ /* 0x000fe40000000000 */
[----:B------:R-:W-:Y:S01]  /*5700*/  IMAD.SHL.U32 R59, R29, 0x200, RZ ;  /* 0x000002001d3b7824 */ /* 0x000fe200078e00ff */
[----:B------:R-:W-:Y:S02]  /*5710*/  SEL R35, RZ, 0x2000, !P1 ;  /* 0x00002000ff237807 */ /* 0x000fe40004800000 */
[----:B------:R-:W-:-:S04]  /*5720*/  PRMT R28, R28, 0x9910, RZ ;  /* 0x000099101c1c7816 */ /* 0x000fc800000000ff */
[----:B------:R-:W-:Y:S02]  /*5730*/  ISETP.GT.AND P1, PT, R28, 0x1, PT ;  /* 0x000000011c00780c */ /* 0x000fe40003f24270 */
[----:B------:R-:W-:Y:S02]  /*5740*/  PRMT R28, R36, 0x9910, RZ ;  /* 0x00009910241c7816 */ /* 0x000fe400000000ff */
[----:B------:R-:W-:Y:S02]  /*5750*/  SEL R60, RZ, 0x8000, !P1 ;  /* 0x00008000ff3c7807 */ /* 0x000fe40004800000 */
[----:B------:R-:W-:-:S04]  /*5760*/  ISETP.GT.AND P1, PT, R28, 0x1, PT ;  /* 0x000000011c00780c */ /* 0x000fc80003f24270 */
[----:B------:R-:W-:Y:S02]  /*5770*/  SEL R28, R57, 0xc3, P1 ;  /* 0x000000c3391c7807 */ /* 0x000fe40000800000 */
[----:B------:R-:W-:Y:S02]  /*5780*/  LOP3.LUT P1, RZ, R29, 0x10000, RZ, 0xc0, !PT ;  /* 0x000100001dff7812 */ /* 0x000fe4000782c0ff */
[----:B------:R-:W-:Y:S02]  /*5790*/  LOP3.LUT R28, R28, 0x800, R59, 0xf8, !PT ;  /* 0x000008001c1c7812 */ /* 0x000fe400078ef83b */
[----:B------:R-:W-:-:S04]  /*57a0*/  SHF.R.U32.HI R59, RZ, 0x1, R29 ;  /* 0x00000001ff3b7819 */ /* 0x000fc8000001161d */
[----:B------:R-:W-:Y:S02]  /*57b0*/  LOP3.LUT R28, R28, 0x1000, R59, 0xf8, !PT ;  /* 0x000010001c1c7812 */ /* 0x000fe400078ef83b */
[----:B------:R-:W-:Y:S02]  /*57c0*/  SEL R59, R56, 0x1, !P1 ;  /* 0x00000001383b7807 */ /* 0x000fe40004800000 */
[----:B------:R-:W-:Y:S02]  /*57d0*/  LOP3.LUT R35, R60, R28, R35, 0xfe, !PT ;  /* 0x0000001c3c237212 */ /* 0x000fe400078efe23 */
[----:B------:R-:W-:Y:S01]  /*57e0*/  LOP3.LUT R28, R29, 0x5000, RZ, 0xc0, !PT ;  /* 0x000050001d1c7812 */ /* 0x000fe200078ec0ff */
[----:B------:R-:W-:-:S04]  /*57f0*/  VIADD R60, R59, 0xffff ;  /* 0x0000ffff3b3c7836 */ /* 0x000fc80000000000 */
[----:B------:R-:W-:Y:S02]  /*5800*/  IMAD.MOV.U32 R36, RZ, RZ, R60 ;  /* 0x000000ffff247224 */ /* 0x000fe400078e003c */
[----:B------:R-:W-:Y:S01]  /*5810*/  @P3 VIADD R36, R59, 0x1 ;  /* 0x000000013b243836 */ /* 0x000fe20000000000 */
[----:B------:R-:W-:Y:S01]  /*5820*/  LOP3.LUT P3, RZ, R31, 0x1000000, RZ, 0xc0, !PT ;  /* 0x010000001fff7812 */ /* 0x000fe2000786c0ff */
[----:B------:R-:W-:Y:S01]  /*5830*/  @P0 VIADD R60, R59, 0x1 ;  /* 0x000000013b3c0836 */ /* 0x000fe20000000000 */
[----:B------:R-:W-:Y:S02]  /*5840*/  ISETP.NE.AND P0, PT, R28, 0x4000, PT ;  /* 0x000040001c00780c */ /* 0x000fe40003f05270 */
[----:B------:R-:W-:Y:S02]  /*5850*/  PRMT R36, R36, 0x9910, RZ ;  /* 0x0000991024247816 */ /* 0x000fe400000000ff */
[----:B------:R-:W-:Y:S02]  /*5860*/  SEL R28, RZ, 0x10000, P0 ;  /* 0x00010000ff1c7807 */ /* 0x000fe40000000000 */
[----:B------:R-:W-:-:S02]  /*5870*/  SEL R31, R53, 0xffff, P3 ;  /* 0x0000ffff351f7807 */ /* 0x000fc40001800000 */
[----:B------:R-:W-:Y:S02]  /*5880*/  ISETP.GT.AND P0, PT, R37, 0x1, PT ;  /* 0x000000012500780c */ /* 0x000fe40003f04270 */
[----:B------:R-:W-:Y:S02]  /*5890*/  ISETP.GT.AND P1, PT, R36, 0x1, PT ;  /* 0x000000012400780c */ /* 0x000fe40003f24270 */
[----:B------:R-:W-:Y:S02]  /*58a0*/  PRMT R36, R13, 0x9910, RZ ;  /* 0x000099100d247816 */ /* 0x000fe400000000ff */
[----:B------:R-:W-:Y:S02]  /*58b0*/  PRMT R13, R31, 0x9910, RZ ;  /* 0x000099101f0d7816 */ /* 0x000fe400000000ff */
[----:B------:R-:W-:Y:S02]  /*58c0*/  SEL R31, RZ, 0x400000, !P0 ;  /* 0x00400000ff1f7807 */ /* 0x000fe40004000000 */
[----:B------:R-:W-:-:S02]  /*58d0*/  LOP3.LUT P0, RZ, R21, 0x1000, RZ, 0xc0, !PT ;  /* 0x0000100015ff7812 */ /* 0x000fc4000780c0ff */
[----:B------:R-:W-:Y:S02]  /*58e0*/  SEL R37, RZ, 0x20000, !P1 ;  /* 0x00020000ff257807 */ /* 0x000fe40004800000 */
[----:B------:R-:W-:Y:S02]  /*58f0*/  ISETP.GE.AND P1, PT, R36, R13, PT ;  /* 0x0000000d2400720c */ /* 0x000fe40003f26270 */
[----:B------:R-:W-:Y:S02]  /*5900*/  SEL R13, R53, 0xffffffff, !P0 ;  /* 0xffffffff350d7807 */ /* 0x000fe40004000000 */
[C---:B------:R-:W-:Y:S02]  /*5910*/  LOP3.LUT P3, RZ, R21.reuse, 0x4, RZ, 0xc0, !PT ;  /* 0x0000000415ff7812 */ /* 0x040fe4000786c0ff */
[----:B------:R-:W-:Y:S02]  /*5920*/  LOP3.LUT P0, RZ, R21, 0x10000000, RZ, 0xc0, !PT ;  /* 0x1000000015ff7812 */ /* 0x000fe4000780c0ff */
[----:B------:R-:W-:-:S02]  /*5930*/  LOP3.LUT R35, R37, R35, R28, 0xfe, !PT ;  /* 0x0000002325237212 */ /* 0x000fc400078efe1c */
[----:B------:R-:W-:Y:S02]  /*5940*/  SEL R36, RZ, 0x800000, P1 ;  /* 0x00800000ff247807 */ /* 0x000fe40000800000 */
[----:B------:R-:W-:Y:S02]  /*5950*/  SEL R28, R53, 0xffffffff, P3 ;  /* 0xffffffff351c7807 */ /* 0x000fe40001800000 */
[----:B------:R-:W-:Y:S02]  /*5960*/  LOP3.LUT P1, RZ, R15, 0x1000000, RZ, 0xc0, !PT ;  /* 0x010000000fff7812 */ /* 0x000fe4000782c0ff */
[----:B------:R-:W-:Y:S01]  /*5970*/  IADD3 R31, PT, PT, R36, R42, R31 ;  /* 0x0000002a241f7210 */ /* 0x000fe20007ffe01f */
[----:B------:R-:W-:Y:S01]  /*5980*/  IMAD.IADD R36, R28, 0x1, R13 ;  /* 0x000000011c247824 */ /* 0x000fe200078e020d */
[----:B------:R-:W-:Y:S02]  /*5990*/  LOP3.LUT P3, RZ, R21, 0x80000, RZ, 0xc0, !PT ;  /* 0x0008000015ff7812 */ /* 0x000fe4000786c0ff */
[----:B------:R-:W-:Y:S01]  /*59a0*/  IADD3 R40, PT, PT, R11, R28, R40 ;  /* 0x0000001c0b287210 */ /* 0x000fe20007ffe028 */
[----:B------:R-:W-:-:S02]  /*59b0*/  VIADD R37, R36, 0x1 ;  /* 0x0000000124257836 */ /* 0x000fc40000000000 */
[----:B------:R-:W-:-:S04]  /*59c0*/  @P0 VIADD R37, R36, 0xffffffff ;  /* 0xffffffff24250836 */ /* 0x000fc80000000000 */
[C---:B------:R-:W-:Y:S02]  /*59d0*/  VIADD R42, R37.reuse, 0xffffffff ;  /* 0xffffffff252a7836 */ /* 0x040fe40000000000 */
[----:B------:R-:W-:Y:S01]  /*59e0*/  @P1 VIADD R42, R37, 0x1 ;  /* 0x00000001252a1836 */ /* 0x000fe20000000000 */
[----:B------:R-:W-:-:S04]  /*59f0*/  ISETP.GT.AND P1, PT, R17, 0x1, PT ;  /* 0x000000011100780c */ /* 0x000fc80003f24270 */
[----:B------:R-:W-:Y:S02]  /*5a00*/  SEL R37, RZ, 0x1000000, !P1 ;  /* 0x01000000ff257807 */ /* 0x000fe40004800000 */
[----:B------:R-:W-:-:S04]  /*5a10*/  ISETP.GT.AND P1, PT, R49, 0x1, PT ;  /* 0x000000013100780c */ /* 0x000fc80003f24270 */
[----:B------:R-:W-:Y:S02]  /*5a20*/  SEL R36, RZ, 0x2000000, !P1 ;  /* 0x02000000ff247807 */ /* 0x000fe40004800000 */
[----:B------:R-:W-:Y:S02]  /*5a30*/  LOP3.LUT P1, RZ, R21, 0x100000, RZ, 0xc0, !PT ;  /* 0x0010000015ff7812 */ /* 0x000fe4000782c0ff */
[----:B------:R-:W-:Y:S02]  /*5a40*/  IADD3 R37, PT, PT, R36, R31, R37 ;  /* 0x0000001f24257210 */ /* 0x000fe40007ffe025 */
[----:B------:R-:W-:Y:S02]  /*5a50*/  SEL R36, R55, 0x1, !P3 ;  /* 0x0000000137247807 */ /* 0x000fe40005800000 */
[----:B------:R-:W-:-:S03]  /*5a60*/  LOP3.LUT P3, RZ, R15, 0x40000, RZ, 0xc0, !PT ;  /* 0x000400000fff7812 */ /* 0x000fc6000786c0ff */
[----:B------:R-:W-:-:S04]  /*5a70*/  VIADD R31, R36, 0xffffffff ;  /* 0xffffffff241f7836 */ /* 0x000fc80000000000 */
[----:B------:R-:W-:Y:S01]  /*5a80*/  @P1 VIADD R31, R36, 0x1 ;  /* 0x00000001241f1836 */ /* 0x000fe20000000000 */
[----:B------:R-:W-:-:S03]  /*5a90*/  LOP3.LUT P1, RZ, R21, 0x200000, RZ, 0xc0, !PT ;  /* 0x0020000015ff7812 */ /* 0x000fc6000782c0ff */
[----:B------:R-:W-:-:S10]  /*5aa0*/  VIADD R17, R31, 0xffffffff ;  /* 0xffffffff1f117836 */ /* 0x000fd40000000000 */
[----:B------:R-:W-:Y:S01]  /*5ab0*/  @P1 VIADD R17, R31, 0x1 ;  /* 0x000000011f111836 */ /* 0x000fe20000000000 */
[----:B------:R-:W-:-:S03]  /*5ac0*/  LOP3.LUT P1, RZ, R21, 0x400000, RZ, 0xc0, !PT ;  /* 0x0040000015ff7812 */ /* 0x000fc6000782c0ff */
[----:B------:R-:W-:-:S10]  /*5ad0*/  VIADD R59, R17, 0xffffffff ;  /* 0xffffffff113b7836 */ /* 0x000fd40000000000 */
[----:B------:R-:W-:Y:S01]  /*5ae0*/  @P1 VIADD R59, R17, 0x1 ;  /* 0x00000001113b1836 */ /* 0x000fe20000000000 */
[----:B------:R-:W-:-:S03]  /*5af0*/  LOP3.LUT P1, RZ, R29, 0x20000, RZ, 0xc0, !PT ;  /* 0x000200001dff7812 */ /* 0x000fc6000782c0ff */
[C---:B------:R-:W-:Y:S01]  /*5b00*/  VIADD R49, R59.reuse, 0xffffffff ;  /* 0xffffffff3b317836 */ /* 0x040fe20000000000 */
[----:B------:R-:W-:Y:S01]  /*5b10*/  SEL R17, R56, 0x1, !P1 ;  /* 0x0000000138117807 */ /* 0x000fe20004800000 */
[----:B------:R-:W-:Y:S01]  /*5b20*/  @P0 VIADD R49, R59, 0x1 ;  /* 0x000000013b310836 */ /* 0x000fe20000000000 */
[----:B------:R-:W-:Y:S02]  /*5b30*/  ISETP.GT.AND P0, PT, R40, 0x1, PT ;  /* 0x000000012800780c */ /* 0x000fe40003f04270 */
[----:B------:R-:W-:Y:S02]  /*5b40*/  PRMT R17, R17, 0x9910, RZ ;  /* 0x0000991011117816 */ /* 0x000fe400000000ff */
[----:B------:R-:W-:-:S03]  /*5b50*/  PRMT R40, R9, 0x9910, RZ ;  /* 0x0000991009287816 */ /* 0x000fc600000000ff */
[----:B------:R-:W-:-:S05]  /*5b60*/  IMAD.MOV.U32 R9, RZ, RZ, R17 ;  /* 0x000000ffff097224 */ /* 0x000fca00078e0011 */
[----:B------:R-:W-:Y:S02]  /*5b70*/  ISETP.GE.AND P1, PT, R40, R9, PT ;  /* 0x000000092800720c */ /* 0x000fe40003f26270 */
[----:B------:R-:W-:Y:S02]  /*5b80*/  SEL R9, RZ, 0x80000, !P0 ;  /* 0x00080000ff097807 */ /* 0x000fe40004000000 */
[----:B------:R-:W-:Y:S02]  /*5b90*/  SEL R40, RZ, 0x40000, P1 ;  /* 0x00040000ff287807 */ /* 0x000fe40000800000 */
[----:B------:R-:W-:Y:S02]  /*5ba0*/  LOP3.LUT P0, RZ, R21, 0x10000, RZ, 0xc0, !PT ;  /* 0x0001000015ff7812 */ /* 0x000fe4000780c0ff */
[----:B------:R-:W-:Y:S02]  /*5bb0*/  LOP3.LUT R40, R9, R35, R40, 0xfe, !PT ;  /* 0x0000002309287212 */ /* 0x000fe400078efe28 */
[----:B------:R-:W-:-:S02]  /*5bc0*/  SEL R9, R53, 0xffffffff, !P5 ;  /* 0xffffffff35097807 */ /* 0x000fc40006800000 */
[----:B------:R-:W-:-:S03]  /*5bd0*/  SEL R35, R53, 0xffffffff, !P0 ;  /* 0xffffffff35237807 */ /* 0x000fc60004000000 */
[----:B------:R-:W-:Y:S02]  /*5be0*/  IMAD.IADD R41, R9, 0x1, R41 ;  /* 0x0000000109297824 */ /* 0x000fe400078e0229 */
[----:B------:R-:W-:Y:S02]  /*5bf0*/  IMAD.IADD R36, R36, 0x1, R35 ;  /* 0x0000000124247824 */ /* 0x000fe400078e0223 */
[C---:B------:R-:W-:Y:S02]  /*5c00*/  VIADD R61, R41.reuse, 0xffffffff ;  /* 0xffffffff293d7836 */ /* 0x040fe40000000000 */
[----:B------:R-:W-:Y:S01]  /*5c10*/  @P3 VIADD R61, R41, 0x1 ;  /* 0x00000001293d3836 */ /* 0x000fe20000000000 */
[----:B------:R-:W-:Y:S01]  /*5c20*/  LOP3.LUT P3, RZ, R21, 0x1000000, RZ, 0xc0, !PT ;  /* 0x0100000015ff7812 */ /* 0x000fe2000786c0ff */
[----:B------:R-:W-:Y:S02]  /*5c30*/  VIADD R17, R36, 0x1 ;  /* 0x0000000124117836 */ /* 0x000fe40000000000 */
[----:B------:R-:W-:Y:S01]  /*5c40*/  IMAD.IADD R30, R9, 0x1, R30 ;  /* 0x00000001091e7824 */ /* 0x000fe200078e021e */
[----:B------:R-:W-:-:S09]  /*5c50*/  R2P PR, R15.B2, 0x3 ;  /* 0x000000030f007804 */ /* 0x000fd20000002000 */
[----:B------:R-:W-:-:S05]  /*5c60*/  @P3 VIADD R17, R36, 0xffffffff ;  /* 0xffffffff24113836 */ /* 0x000fca0000000000 */
[----:B------:R-:W-:-:S05]  /*5c70*/  IADD3 R17, PT, PT, R33, R17, R62 ;  /* 0x0000001121117210 */ /* 0x000fca0007ffe03e */
[C---:B------:R-:W-:Y:S02]  /*5c80*/  VIADD R36, R17.reuse, 0xffffffff ;  /* 0xffffffff11247836 */ /* 0x040fe40000000000 */
[----:B------:R-:W-:Y:S01]  /*5c90*/  @P0 VIADD R36, R17, 0x1 ;  /* 0x0000000111240836 */ /* 0x000fe20000000000 */
[----:B------:R-:W-:Y:S02]  /*5ca0*/  ISETP.GT.AND P0, PT, R52, 0x2, PT ;  /* 0x000000023400780c */ /* 0x000fe40003f04270 */
[----:B------:R-:W-:Y:S01]  /*5cb0*/  P2R R52, PR, RZ, 0x4 ;  /* 0x00000004ff347803 */ /* 0x000fe20000000000 */
[C---:B------:R-:W-:Y:S01]  /*5cc0*/  VIADD R59, R36.reuse, 0xffffffff ;  /* 0xffffffff243b7836 */ /* 0x040fe20000000000 */
[----:B------:R-:W-:Y:S01]  /*5cd0*/  LOP3.LUT P2, RZ, R21, 0x100000, RZ, 0xc0, !PT ;  /* 0x0010000015ff7812 */ /* 0x000fe2000784c0ff */
[----:B------:R-:W-:Y:S01]  /*5ce0*/  @P1 VIADD R59, R36, 0x1 ;  /* 0x00000001243b1836 */ /* 0x000fe20000000000 */
[----:B------:R-:W-:Y:S02]  /*5cf0*/  SEL R36, RZ, 0x200000, !P0 ;  /* 0x00200000ff247807 */ /* 0x000fe40004000000 */
[----:B------:R-:W-:-:S02]  /*5d00*/  ISETP.GT.AND P0, PT, R61, 0x1, PT ;  /* 0x000000013d00780c */ /* 0x000fc40003f04270 */
[----:B------:R-:W-:Y:S02]  /*5d10*/  LOP3.LUT P1, RZ, R22, 0x4000, RZ, 0xc0, !PT ;  /* 0x0000400016ff7812 */ /* 0x000fe4000782c0ff */
[----:B------:R-:W-:Y:S02]  /*5d20*/  SEL R17, RZ, 0x100000, !P0 ;  /* 0x00100000ff117807 */ /* 0x000fe40004000000 */
[----:B------:R-:W-:Y:S02]  /*5d30*/  LOP3.LUT P0, RZ, R29, 0x80000, RZ, 0xc0, !PT ;  /* 0x000800001dff7812 */ /* 0x000fe4000780c0ff */
[----:B------:R-:W-:Y:S02]  /*5d40*/  LOP3.LUT R22, R36, R40, R17, 0xfe, !PT ;  /* 0x0000002824167212 */ /* 0x000fe400078efe11 */
[----:B------:R-:W-:Y:S02]  /*5d50*/  SEL R17, R56, 0x1, !P0 ;  /* 0x0000000138117807 */ /* 0x000fe40004000000 */
[----:B------:R-:W-:-:S02]  /*5d60*/  SEL R41, R55, 0x1, !P1 ;  /* 0x0000000137297807 */ /* 0x000fc40004800000 */
[----:B------:R-:W-:Y:S02]  /*5d70*/  SEL R36, R56, 0x1, !P6 ;  /* 0x0000000138247807 */ /* 0x000fe40007000000 */
[----:B------:R-:W-:-:S03]  /*5d80*/  ISETP.GT.AND P0, PT, R24, R41, PT ;  /* 0x000000291800720c */ /* 0x000fc60003f04270 */
[----:B------:R-:W-:Y:S01]  /*5d90*/  IMAD.IADD R24, R17, 0x1, R36 ;  /* 0x0000000111187824 */ /* 0x000fe200078e0224 */
[----:B------:R-:W-:Y:S02]  /*5da0*/  SEL R40, RZ, 0x8000000, !P0 ;  /* 0x08000000ff287807 */ /* 0x000fe40004000000 */
[----:B------:R-:W-:Y:S02]  /*5db0*/  ISETP.GT.AND P0, PT, R46, 0x1, PT ;  /* 0x000000012e00780c */ /* 0x000fe40003f04270 */
[----:B------:R-:W-:-:S04]  /*5dc0*/  PRMT R24, R24, 0x9910, RZ ;  /* 0x0000991018187816 */ /* 0x000fc800000000ff */
[----:B------:R-:W-:Y:S02]  /*5dd0*/  ISETP.GT.AND P1, PT, R24, 0x1, PT ;  /* 0x000000011800780c */ /* 0x000fe40003f24270 */
[----:B------:R-:W-:Y:S02]  /*5de0*/  PRMT R24, R60, 0x9910, RZ ;  /* 0x000099103c187816 */ /* 0x000fe400000000ff */
[----:B------:R-:W-:Y:S02]  /*5df0*/  SEL R41, RZ, 0x1000000, !P1 ;  /* 0x01000000ff297807 */ /* 0x000fe40004800000 */
[----:B------:R-:W-:Y:S02]  /*5e00*/  ISETP.GT.AND P1, PT, R24, 0x1, PT ;  /* 0x000000011800780c */ /* 0x000fe40003f24270 */
[----:B------:R-:W-:Y:S02]  /*5e10*/  SEL R24, RZ, 0x4000000, !P0 ;  /* 0x04000000ff187807 */ /* 0x000fe40004000000 */
[----:B------:R-:W-:-:S02]  /*5e20*/  LOP3.LUT P0, RZ, R29, 0x400, RZ, 0xc0, !PT ;  /* 0x000004001dff7812 */ /* 0x000fc4000780c0ff */
[----:B------:R-:W-:Y:S02]  /*5e30*/  SEL R25, RZ, 0x400000, !P1 ;  /* 0x00400000ff197807 */ /* 0x000fe40004800000 */
[----:B------:R-:W-:Y:S02]  /*5e40*/  LOP3.LUT P1, RZ, R21, 0x4, RZ, 0xc0, !PT ;  /* 0x0000000415ff7812 */ /* 0x000fe4000782c0ff */
[----:B------:R-:W-:Y:S01]  /*5e50*/  LOP3.LUT R25, R41, R22, R25, 0xfe, !PT ;  /* 0x0000001629197212 */ /* 0x000fe200078efe19 */
[----:B------:R-:W-:Y:S01]  /*5e60*/  VIADD R41, R34, 0x1 ;  /* 0x0000000122297836 */ /* 0x000fe20000000000 */
[----:B------:R-:W-:Y:S01]  /*5e70*/  IADD3 R22, PT, PT, R40, R37, R24 ;  /* 0x0000002528167210 */ /* 0x000fe20007ffe018 */
[----:B------:R-:W-:-:S04]  /*5e80*/  VIADD R24, R34, 0xffffffff ;  /* 0xffffffff22187836 */ /* 0x000fc80000000000 */
[C---:B------:R-:W-:Y:S01]  /*5e90*/  @P0 VIADD R41, R34.reuse, 0xffffffff ;  /* 0xffffffff22290836 */ /* 0x040fe20000000000 */
[----:B------:R-:W-:Y:S01]  /*5ea0*/  LOP3.LUT P0, RZ, R15, 0x100000, RZ, 0xc0, !PT ;  /* 0x001000000fff7812 */ /* 0x000fe2000780c0ff */
[----:B------:R-:W-:Y:S02]  /*5eb0*/  IMAD.MOV.U32 R40, RZ, RZ, R24 ;  /* 0x000000ffff287224 */ /* 0x000fe400078e0018 */
[----:B------:R-:W-:Y:S01]  /*5ec0*/  @P6 VIADD R40, R34, 0x1 ;  /* 0x0000000122286836 */ /* 0x000fe20000000000 */
[----:B------:R-:W-:Y:S02]  /*5ed0*/  SEL R60, R53, 0xffffffff, P0 ;  /* 0xffffffff353c7807 */ /* 0x000fe40000000000 */
[----:B------:R-:W-:Y:S02]  /*5ee0*/  LOP3.LUT P0, RZ, R15, 0x100, RZ, 0xc0, !PT ;  /* 0x000001000fff7812 */ /* 0x000fe4000780c0ff */
[----:B------:R-:W-:Y:S01]  /*5ef0*/  LOP3.LUT P6, RZ, R21, 0x4000000, RZ, 0xc0, !PT ;  /* 0x0400000015ff7812 */ /* 0x000fe200078cc0ff */
[----:B------:R-:W-:Y:S01]  /*5f00*/  IMAD.IADD R41, R60, 0x1, R41 ;  /* 0x000000013c297824 */ /* 0x000fe200078e0229 */
[----:B------:R-:W-:-:S04]  /*5f10*/  SEL R37, R53, 0xffffffff, P0 ;  /* 0xffffffff35257807 */ /* 0x000fc80000000000 */
[----:B------:R-:W-:Y:S01]  /*5f20*/  ISETP.GT.AND P0, PT, R41, 0x1, PT ;  /* 0x000000012900780c */ /* 0x000fe20003f04270 */
[----:B------:R-:W-:-:S03]  /*5f30*/  IMAD.IADD R44, R37, 0x1, R44 ;  /* 0x00000001252c7824 */ /* 0x000fc600078e022c */
[----:B------:R-:W-:Y:S02]  /*5f40*/  SEL R46, RZ, 0x1, !P0 ;  /* 0x00000001ff2e7807 */ /* 0x000fe40004000000 */
[----:B------:R-:W-:-:S04]  /*5f50*/  ISETP.GE.AND P0, PT, R39, R14, PT ;  /* 0x0000000e2700720c */ /* 0x000fc80003f06270 */
[----:B------:R-:W-:Y:S02]  /*5f60*/  SEL R14, RZ, 0x4, !P0 ;  /* 0x00000004ff0e7807 */ /* 0x000fe40004000000 */
[----:B------:R-:W-:Y:S02]  /*5f70*/  ISETP.GE.AND P0, PT, R44, -0x2, PT ;  /* 0xfffffffe2c00780c */ /* 0x000fe40003f06270 */
[----:B------:R-:W-:Y:S02]  /*5f80*/  SEL R44, R53, 0xffffffff, !P1 ;  /* 0xffffffff352c7807 */ /* 0x000fe40004800000 */
[----:B------:R-:W-:Y:S02]  /*5f90*/  SEL R41, RZ, 0x2, P0 ;  /* 0x00000002ff297807 */ /* 0x000fe40000000000 */
[----:B------:R-:W-:Y:S02]  /*5fa0*/  LOP3.LUT P0, RZ, R21, 0x20000, RZ, 0xc0, !PT ;  /* 0x0002000015ff7812 */ /* 0x000fe4000780c0ff */
[----:B------:R-:W-:-:S02]  /*5fb0*/  IADD3 R46, PT, PT, R14, R41, R46 ;  /* 0x000000290e2e7210 */ /* 0x000fc40007ffe02e */
[----:B------:R-:W-:Y:S02]  /*5fc0*/  SEL R39, R53, 0xffffffff, P0 ;  /* 0xffffffff35277807 */ /* 0x000fe40000000000 */
[----:B------:R-:W-:Y:S02]  /*5fd0*/  LOP3.LUT P0, RZ, R15, 0x40, RZ, 0xc0, !PT ;  /* 0x000000400fff7812 */ /* 0x000fe4000780c0ff */
[----:B------:R-:W-:Y:S02]  /*5fe0*/  IADD3 R41, PT, PT, R39, R40, R44 ;  /* 0x0000002827297210 */ /* 0x000fe40007ffe02c */
[----:B------:R-:W-:Y:S02]  /*5ff0*/  SEL R14, R53, 0xffffffff, P0 ;  /* 0xffffffff350e7807 */ /* 0x000fe40000000000 */
[----:B------:R-:W-:Y:S02]  /*6000*/  LOP3.LUT P0, RZ, R29, 0x20, RZ, 0xc0, !PT ;  /* 0x000000201dff7812 */ /* 0x000fe4000780c0ff */
[----:B------:R-:W-:-:S02]  /*6010*/  LOP3.LUT P1, RZ, R21, 0x800000, RZ, 0xc0, !PT ;  /* 0x0080000015ff7812 */ /* 0x000fc4000782c0ff */
[C-C-:B------:R-:W-:Y:S02]  /*6020*/  IADD3 R40, PT, PT, R60.reuse, R41, R14.reuse ;  /* 0x000000293c287210 */ /* 0x140fe40007ffe00e */
[----:B------:R-:W-:Y:S01]  /*6030*/  IADD3 R41, PT, PT, R60, R47, R14 ;  /* 0x0000002f3c297210 */ /* 0x000fe20007ffe00e */
[----:B------:R-:W-:Y:S01]  /*6040*/  IMAD.MOV.U32 R14, RZ, RZ, 0x10000 ;  /* 0x00010000ff0e7424 */ /* 0x000fe200078e00ff */
[----:B------:R-:W-:Y:S01]  /*6050*/  P2R R64, PR, RZ, 0x1 ;  /* 0x00000001ff407803 */ /* 0x000fe20000000000 */
[----:B------:R-:W-:Y:S01]  /*6060*/  @P5 VIADD R14, R56, 0xffff ;  /* 0x0000ffff380e5836 */ /* 0x000fe20000000000 */
[----:B------:R-:W-:Y:S01]  /*6070*/  IADD3 R44, PT, PT, R13, R20, R44 ;  /* 0x000000140d2c7210 */ /* 0x000fe20007ffe02c */
[----:B------:R-:W-:Y:S01]  /*6080*/  IMAD.MOV.U32 R47, RZ, RZ, 0x3ffffe ;  /* 0x003ffffeff2f7424 */ /* 0x000fe200078e00ff */
[----:B------:R-:W-:Y:S01]  /*6090*/  IADD3 R13, PT, PT, R20, R13, R19 ;  /* 0x0000000d140d7210 */ /* 0x000fe20007ffe013 */
[----:B------:R-:W-:Y:S01]  /*60a0*/  @P0 VIADD R14, R38, 0x1 ;  /* 0x00000001260e0836 */ /* 0x000fe20000000000 */
[C---:B------:R-:W-:Y:S01]  /*60b0*/  SEL R38, R53.reuse, 0x1fffff, P1 ;  /* 0x001fffff35267807 */ /* 0x040fe20000800000 */
[----:B------:R-:W-:Y:S01]  /*60c0*/  @P1 VIADD R47, R53, 0x1fffff ;  /* 0x001fffff352f1836 */ /* 0x000fe20000000000 */
[----:B------:R-:W-:-:S02]  /*60d0*/  LOP3.LUT P0, RZ, R21, 0x80000, RZ, 0xc0, !PT ;  /* 0x0008000015ff7812 */ /* 0x000fc4000780c0ff */
[----:B------:R-:W-:Y:S01]  /*60e0*/  PRMT R14, R14, 0x9910, RZ ;  /* 0x000099100e0e7816 */ /* 0x000fe200000000ff */
[----:B------:R-:W-:Y:S01]  /*60f0*/  @P5 VIADD R47, R38, 0x1 ;  /* 0x00000001262f5836 */ /* 0x000fe20000000000 */
[----:B------:R-:W-:-:S03]  /*6100*/  SEL R60, R53, 0xffffffff, !P0 ;  /* 0xffffffff353c7807 */ /* 0x000fc60004000000 */
[C---:B------:R-:W-:Y:S01]  /*6110*/  VIADD R38, R47.reuse, 0x1fffff ;  /* 0x001fffff2f267836 */ /* 0x040fe20000000000 */
[----:B------:R-:W-:Y:S01]  /*6120*/  IADD3 R35, PT, PT, R60, R39, R35 ;  /* 0x000000273c237210 */ /* 0x000fe20007ffe023 */
[----:B------:R-:W-:-:S03]  /*6130*/  @P3 VIADD R38, R47, 0x1 ;  /* 0x000000012f263836 */ /* 0x000fc60000000000 */
[----:B------:R-:W-:Y:S01]  /*6140*/  IADD3 R33, PT, PT, R33, R35, R62 ;  /* 0x0000002321217210 */ /* 0x000fe20007ffe03e */
[----:B------:R-:W-:Y:S01]  /*6150*/  VIADD R47, R38, 0x1fffff ;  /* 0x001fffff262f7836 */ /* 0x000fe20000000000 */
[----:B------:R-:W-:Y:S01]  /*6160*/  LOP3.LUT R35, R48, 0x30001800, RZ, 0x3c, !PT ;  /* 0x3000180030237812 */ /* 0x000fe200078e3cff */
[----:B------:R-:W-:Y:S01]  /*6170*/  @P6 VIADD R47, R38, 0x1 ;  /* 0x00000001262f6836 */ /* 0x000fe20000000000 */
[----:B------:R-:W-:Y:S01]  /*6180*/  ISETP.GT.AND P6, PT, R14, 0x1, PT ;  /* 0x000000010e00780c */ /* 0x000fe20003fc4270 */
[----:B------:R-:W-:-:S03]  /*6190*/  VIADD R62, R31, 0xfffffffe ;  /* 0xfffffffe1f3e7836 */ /* 0x000fc60000000000 */
[----:B------:R-:W-:Y:S02]  /*61a0*/  SEL R14, RZ, 0x4000000, !P6 ;  /* 0x04000000ff0e7807 */ /* 0x000fe40007000000 */
[----:B------:R-:W-:Y:S01]  /*61b0*/  ISETP.GE.AND P6, PT, R58, 0x2, PT ;  /* 0x000000023a00780c */ /* 0x000fe20003fc6270 */
[----:B------:R-:W-:Y:S01]  /*61c0*/  VIADD R58, R43, 0x1 ;  /* 0x000000012b3a7836 */ /* 0x000fe20000000000 */
[----:B------:R-:W-:Y:S01]  /*61d0*/  LOP3.LUT R25, R25, R14, RZ, 0xfc, !PT ;  /* 0x0000000e19197212 */ /* 0x000fe200078efcff */
[----:B------:R-:W-:Y:S01]  /*61e0*/  IMAD.SHL.U32 R14, R29, 0x200000, RZ ;  /* 0x002000001d0e7824 */ /* 0x000fe200078e00ff */
[----:B------:R-:W-:Y:S01]  /*61f0*/  SEL R38, RZ, 0x20000000, P6 ;  /* 0x20000000ff267807 */ /* 0x000fe20003000000 */
[----:B------:R-:W-:Y:S01]  /*6200*/  @P4 VIADD R58, R43, 0xffffffff ;  /* 0xffffffff2b3a4836 */ /* 0x000fe20000000000 */
[----:B------:R-:W-:Y:S02]  /*6210*/  LOP3.LUT P6, RZ, R29, 0x40000000, RZ, 0xc0, !PT ;  /* 0x400000001dff7812 */ /* 0x000fe400078cc0ff */
[----:B------:R-:W-:Y:S01]  /*6220*/  LOP3.LUT R61, R25, 0x10000000, R14, 0xf8, !PT ;  /* 0x10000000193d7812 */ /* 0x000fe200078ef80e */
[----:B------:R-:W-:Y:S01]  /*6230*/  IMAD.SHL.U32 R14, R18, 0x100000, RZ ;  /* 0x00100000120e7824 */ /* 0x000fe200078e00ff */
[----:B------:R-:W-:Y:S01]  /*6240*/  SEL R43, R53, 0xffff, P2 ;  /* 0x0000ffff352b7807 */ /* 0x000fe20001000000 */
[----:B------:R-:W-:Y:S01]  /*6250*/  VIADD R25, R20, 0xffffffff ;  /* 0xffffffff14197836 */ /* 0x000fe20000000000 */
[----:B------:R-:W-:Y:S01]  /*6260*/  LOP3.LUT R38, R61, R38, RZ, 0xfc, !PT ;  /* 0x000000263d267212 */ /* 0x000fe200078efcff */
[----:B------:R-:W-:Y:S01]  /*6270*/  IMAD.SHL.U32 R18, R18, 0x20000, RZ ;  /* 0x0002000012127824 */ /* 0x000fe200078e00ff */
[----:B------:R-:W-:Y:S01]  /*6280*/  LOP3.LUT R14, R14, 0x80000000, RZ, 0xc0, !PT ;  /* 0x800000000e0e7812 */ /* 0x000fe200078ec0ff */
[C---:B------:R-:W-:Y:S01]  /*6290*/  VIADD R61, R43.reuse, 0xffff ;  /* 0x0000ffff2b3d7836 */ /* 0x040fe20000000000 */
[----:B------:R-:W-:Y:S01]  /*62a0*/  IADD3 R58, PT, PT, R28, R58, R19 ;  /* 0x0000003a1c3a7210 */ /* 0x000fe20007ffe013 */
[----:B------:R-:W-:Y:S01]  /*62b0*/  @P0 VIADD R61, R43, 0x1 ;  /* 0x000000012b3d0836 */ /* 0x000fe20000000000 */
[----:B------:R-:W-:Y:S01]  /*62c0*/  LOP3.LUT P0, RZ, R21, 0x10000, RZ, 0xc0, !PT ;  /* 0x0001000015ff7812 */ /* 0x000fe2000780c0ff */
[----:B------:R-:W-:Y:S01]  /*62d0*/  @P6 VIADD R25, R20, 0x1 ;  /* 0x0000000114196836 */ /* 0x000fe20000000000 */
[----:B------:R-:W-:Y:S01]  /*62e0*/  IADD3 R14, PT, PT, R35, -0x80000000, R14 ;  /* 0x80000000230e7810 */ /* 0x000fe20007ffe00e */
[----:B------:R-:W-:Y:S01]  /*62f0*/  VIADD R35, R31, 0x1 ;  /* 0x000000011f237836 */ /* 0x000fe20000000000 */
[----:B------:R-:W-:Y:S01]  /*6300*/  LOP3.LUT P6, RZ, R21, 0x4, RZ, 0xc0, !PT ;  /* 0x0000000415ff7812 */ /* 0x000fe200078cc0ff */
[----:B------:R-:W-:Y:S01]  /*6310*/  @P1 VIADD R35, R31, 0xffffffff ;  /* 0xffffffff1f231836 */ /* 0x000fe20000000000 */
[----:B------:R-:W-:Y:S01]  /*6320*/  LOP3.LUT R25, R38, 0x80000000, R25, 0xf8, !PT ;  /* 0x8000000026197812 */ /* 0x000fe200078ef819 */
[----:B------:R-:W-:Y:S01]  /*6330*/  VIADD R38, R43, 0x1 ;  /* 0x000000012b267836 */ /* 0x000fe20000000000 */
[----:B------:R-:W-:Y:S01]  /*6340*/  IADD3 R37, PT, PT, R37, R58, R20 ;  /* 0x0000003a25257210 */ /* 0x000fe20007ffe014 */
[----:B------:R-:W-:Y:S01]  /*6350*/  @P1 VIADD R38, R43, 0xffff ;  /* 0x0000ffff2b261836 */ /* 0x000fe20000000000 */
[----:B------:R-:W-:-:S02]  /*6360*/  LOP3.LUT P1, RZ, R21, 0x2000000, RZ, 0xc0, !PT ;  /* 0x0200000015ff7812 */ /* 0x000fc4000782c0ff */
[----:B------:R-:W-:Y:S01]  /*6370*/  SEL R43, R53, 0xffffffff, P6 ;  /* 0xffffffff352b7807 */ /* 0x000fe20003000000 */
[----:B------:R-:W-:Y:S01]  /*6380*/  @P0 VIADD R62, R31, 0x2 ;  /* 0x000000021f3e0836 */ /* 0x000fe20000000000 */
[----:B------:R-:W-:Y:S01]  /*6390*/  LOP3.LUT P0, RZ, R21, 0x40, RZ, 0xc0, !PT ;  /* 0x0000004015ff7812 */ /* 0x000fe2000780c0ff */
[----:B------:R-:W-:Y:S01]  /*63a0*/  VIADD R31, R35, 0xffffffff ;  /* 0xffffffff231f7836 */ /* 0x000fe20000000000 */
[----:B------:R-:W-:Y:S01]  /*63b0*/  LOP3.LUT P6, RZ, R21, 0x200000, RZ, 0xc0, !PT ;  /* 0x0020000015ff7812 */ /* 0x000fe200078cc0ff */
[----:B------:R-:W-:Y:S01]  /*63c0*/  @P3 VIADD R31, R35, 0x1 ;  /* 0x00000001231f3836 */ /* 0x000fe20000000000 */
[----:B------:R-:W-:Y:S01]  /*63d0*/  IADD3 R28, PT, PT, R28, R23, R16 ;  /* 0x000000171c1c7210 */ /* 0x000fe20007ffe010 */
[----:B------:R-:W-:Y:S02]  /*63e0*/  VIADD R23, R47, 0x1fffff ;  /* 0x001fffff2f177836 */ /* 0x000fe40000000000 */
[C---:B------:R-:W-:Y:S01]  /*63f0*/  VIADD R48, R31.reuse, 0xffffffff ;  /* 0xffffffff1f307836 */ /* 0x040fe20000000000 */
[----:B------:R-:W-:Y:S01]  /*6400*/  LOP3.LUT R28, R28, 0x4000, RZ, 0xc0, !PT ;  /* 0x000040001c1c7812 */ /* 0x000fe200078ec0ff */
[----:B------:R-:W-:Y:S01]  /*6410*/  @P1 VIADD R48, R31, 0x1 ;  /* 0x000000011f301836 */ /* 0x000fe20000000000 */
[----:B------:R-:W-:Y:S01]  /*6420*/  ISETP.GE.AND P1, PT, R62, R39, PT ;  /* 0x000000273e00720c */ /* 0x000fe20003f26270 */
[----:B------:R-:W-:-:S02]  /*6430*/  VIADD R62, R19, 0x1 ;  /* 0x00000001133e7836 */ /* 0x000fc40000000000 */
[----:B------:R-:W-:Y:S01]  /*6440*/  @P0 VIADD R62, R19, 0xffffffff ;  /* 0xffffffff133e0836 */ /* 0x000fe20000000000 */
[----:B------:R-:W-:Y:S01]  /*6450*/  ISETP.NE.AND P0, PT, R64, RZ, PT ;  /* 0x000000ff4000720c */ /* 0x000fe20003f05270 */
[----:B------:R-:W-:Y:S02]  /*6460*/  VIADD R19, R13, 0x1 ;  /* 0x000000010d137836 */ /* 0x000fe40000000000 */
[----:B------:R-:W-:Y:S02]  /*6470*/  IMAD.IADD R35, R43, 0x1, R62 ;  /* 0x000000012b237824 */ /* 0x000fe400078e023e */
[----:B------:R-:W-:Y:S02]  /*6480*/  VIADD R62, R34, 0x1 ;  /* 0x00000001223e7836 */ /* 0x000fe40000000000 */
[----:B------:R-:W-:-:S04]  /*6490*/  IMAD.IADD R60, R60, 0x1, R35 ;  /* 0x000000013c3c7824 */ /* 0x000fc800078e0223 */
[C---:B------:R-:W-:Y:S02]  /*64a0*/  VIADD R39, R60.reuse, 0x1 ;  /* 0x000000013c277836 */ /* 0x040fe40000000000 */
[----:B------:R-:W-:Y:S01]  /*64b0*/  @P2 VIADD R39, R60, 0xffffffff ;  /* 0xffffffff3c272836 */ /* 0x000fe20000000000 */
[----:B------:R-:W-:Y:S01]  /*64c0*/  ISETP.NE.AND P2, PT, R52, RZ, PT ;  /* 0x000000ff3400720c */ /* 0x000fe20003f45270 */
[----:B------:R-:W-:Y:S02]  /*64d0*/  VIADD R52, R30, 0x1 ;  /* 0x000000011e347836 */ /* 0x000fe40000000000 */
[C---:B------:R-:W-:Y:S02]  /*64e0*/  VIADD R31, R39.reuse, 0x1 ;  /* 0x00000001271f7836 */ /* 0x040fe40000000000 */
[----:B------:R-:W-:Y:S01]  /*64f0*/  @P6 VIADD R31, R39, 0xffffffff ;  /* 0xffffffff271f6836 */ /* 0x000fe20000000000 */
[----:B------:R-:W-:Y:S02]  /*6500*/  LOP3.LUT P6, RZ, R21, 0x4000, RZ, 0xc0, !PT ;  /* 0x0000400015ff7812 */ /* 0x000fe400078cc0ff */
[----:B------:R-:W-:-:S02]  /*6510*/  PRMT R39, R61, 0x9910, RZ ;  /* 0x000099103d277816 */ /* 0x000fc400000000ff */
[----:B------:R-:W-:-:S09]  /*6520*/  LOP3.LUT R61, R10, 0x10, RZ, 0xc0, !PT ;  /* 0x000000100a3d7812 */ /* 0x000fd200078ec0ff */
[----:B------:R-:W-:Y:S01]  /*6530*/  @P6 VIADD R52, R30, 0xffffffff ;  /* 0xffffffff1e346836 */ /* 0x000fe20000000000 */
[----:B------:R-:W-:-:S04]  /*6540*/  SEL R30, R53, 0xffff, P3 ;  /* 0x0000ffff351e7807 */ /* 0x000fc80001800000 */
[----:B------:R-:W-:-:S04]  /*6550*/  PRMT R30, R30, 0x9910, RZ ;  /* 0x000099101e1e7816 */ /* 0x000fc800000000ff */
[----:B------:R-:W-:Y:S01]  /*6560*/  ISETP.GE.AND P3, PT, R39, R30, PT ;  /* 0x0000001e2700720c */ /* 0x000fe20003f66270 */
[----:B------:R-:W-:Y:S01]  /*6570*/  IMAD.MOV.U32 R30, RZ, RZ, 0x1fffe ;  /* 0x0001fffeff1e7424 */ /* 0x000fe200078e00ff */
[C---:B------:R-:W-:Y:S01]  /*6580*/  SEL R39, R53.reuse, 0xffff, P6 ;  /* 0x0000ffff35277807 */ /* 0x040fe20003000000 */
[----:B------:R-:W-:Y:S01]  /*6590*/  @P6 VIADD R30, R53, 0xffff ;  /* 0x0000ffff351e6836 */ /* 0x000fe20000000000 */
[----:B------:R-:W-:-:S03]  /*65a0*/  LOP3.LUT P6, RZ, R29, 0x100, RZ, 0xc0, !PT ;  /* 0x000001001dff7812 */ /* 0x000fc600078cc0ff */
[----:B------:R-:W-:Y:S01]  /*65b0*/  @P5 VIADD R30, R39, 0x1 ;  /* 0x00000001271e5836 */ /* 0x000fe20000000000 */
[----:B------:R-:W-:Y:S02]  /*65c0*/  SEL R39, R53, 0xffffffff, P0 ;  /* 0xffffffff35277807 */ /* 0x000fe40000000000 */
[----:B------:R-:W-:-:S03]  /*65d0*/  LOP3.LUT P0, RZ, R21, 0x40000, RZ, 0xc0, !PT ;  /* 0x0004000015ff7812 */ /* 0x000fc6000780c0ff */
[----:B------:R-:W-:Y:S01]  /*65e0*/  @P3 LOP3.LUT R63, R63, 0x1, RZ, 0xfc, !PT ;  /* 0x000000013f3f3812 */ /* 0x000fe200078efcff */
[----:B------:R-:W-:Y:S01]  /*65f0*/  IMAD.IADD R40, R40, 0x1, R39 ;  /* 0x0000000128287824 */ /* 0x000fe200078e0227 */
[----:B------:R-:W-:Y:S01]  /*6600*/  LOP3.LUT P3, RZ, R29, 0x2000000, RZ, 0xc0, !PT ;  /* 0x020000001dff7812 */ /* 0x000fe2000786c0ff */
[----:B------:R-:W-:Y:S01]  /*6610*/  IMAD.IADD R41, R39, 0x1, R41 ;  /* 0x0000000127297824 */ /* 0x000fe200078e0229 */
[C---:B------:R-:W-:Y:S01]  /*6620*/  SEL R60, R53.reuse, 0xffff, P0 ;  /* 0x0000ffff353c7807 */ /* 0x040fe20000000000 */
[----:B------:R-:W-:Y:S01]  /*6630*/  IMAD.MOV.U32 R39, RZ, RZ, 0x1fffe ;  /* 0x0001fffeff277424 */ /* 0x000fe200078e00ff */
[----:B------:R-:W-:-:S09]  /*6640*/  SEL R58, R53, 0xffff, P3 ;  /* 0x0000ffff353a7807 */ /* 0x000fd20001800000 */
[----:B------:R-:W-:Y:S01]  /*6650*/  @P3 VIADD R39, R53, 0xffff ;  /* 0x0000ffff35273836 */ /* 0x000fe20000000000 */
[----:B------:R-:W-:Y:S01]  /*6660*/  LOP3.LUT P3, RZ, R15, 0x800000, RZ, 0xc0, !PT ;  /* 0x008000000fff7812 */ /* 0x000fe2000786c0ff */
[----:B------:R-:W-:Y:S01]  /*6670*/  @P5 VIADD R39, R58, 0x1 ;  /* 0x000000013a275836 */ /* 0x000fe20000000000 */
[----:B------:R-:W-:Y:S01]  /*6680*/  LOP3.LUT P5, RZ, R29, 0x8, RZ, 0xc0, !PT ;  /* 0x000000081dff7812 */ /* 0x000fe200078ac0ff */
[----:B------:R-:W-:Y:S02]  /*6690*/  IMAD.MOV.U32 R58, RZ, RZ, 0x1fffe ;  /* 0x0001fffeff3a7424 */ /* 0x000fe400078e00ff */
[----:B------:R-:W-:-:S08]  /*66a0*/  @P0 VIADD R58, R53, 0xffff ;  /* 0x0000ffff353a0836 */ /* 0x000fd00000000000 */
[----:B------:R-:W-:Y:S01]  /*66b0*/  @P3 VIADD R58, R60, 0x1 ;  /* 0x000000013c3a3836 */ /* 0x000fe20000000000 */
[----:B------:R-:W-:-:S04]  /*66c0*/  PRMT R60, R39, 0x9910, RZ ;  /* 0x00009910273c7816 */ /* 0x000fc800000000ff */
[----:B------:R-:W-:Y:S01]  /*66d0*/  PRMT R39, R58, 0x9910, RZ ;  /* 0x000099103a277816 */ /* 0x000fe200000000ff */
[----:B------:R-:W-:Y:S01]  /*66e0*/  IMAD.MOV.U32 R58, RZ, RZ, R60 ;  /* 0x000000ffff3a7224 */ /* 0x000fe200078e003c */
[----:B------:R-:W-:-:S04]  /*66f0*/  SEL R60, RZ, 0x20, P2 ;  /* 0x00000020ff3c7807 */ /* 0x000fc80001000000 */
[----:B------:R-:W-:Y:S01]  /*6700*/  ISETP.GT.AND P0, PT, R58, R39, PT ;  /* 0x000000273a00720c */ /* 0x000fe20003f04270 */
[----:B------:R-:W-:Y:S01]  /*6710*/  IMAD.MOV.U32 R39, RZ, RZ, 0x1fffe ;  /* 0x0001fffeff277424 */ /* 0x000fe200078e00ff */
[C---:B------:R-:W-:Y:S01]  /*6720*/  SEL R58, R53.reuse, 0xffff, P6 ;  /* 0x0000ffff353a7807 */ /* 0x040fe20003000000 */
[----:B------:R-:W-:Y:S01]  /*6730*/  @P6 VIADD R39, R53, 0xffff ;  /* 0x0000ffff35276836 */ /* 0x000fe20000000000 */
[----:B------:R-:W-:-:S03]  /*6740*/  LOP3.LUT P6, RZ, R15, 0x200000, RZ, 0xc0, !PT ;  /* 0x002000000fff7812 */ /* 0x000fc600078cc0ff */
[----:B------:R-:W-:Y:S01]  /*6750*/  @P5 VIADD R39, R58, 0x1 ;  /* 0x000000013a275836 */ /* 0x000fe20000000000 */
[----:B------:R-:W-:Y:S02]  /*6760*/  SHF.R.U32.HI R58, RZ, 0x7, R15 ;  /* 0x00000007ff3a7819 */ /* 0x000fe4000001160f */
[----:B------:R-:W-:Y:S02]  /*6770*/  LOP3.LUT P5, RZ, R21, 0x40000000, RZ, 0xc0, !PT ;  /* 0x4000000015ff7812 */ /* 0x000fe400078ac0ff */
[----:B------:R-:W-:-:S04]  /*6780*/  LOP3.LUT R58, R58, 0x1, RZ, 0xc0, !PT ;  /* 0x000000013a3a7812 */ /* 0x000fc800078ec0ff */
[----:B------:R-:W-:Y:S01]  /*6790*/  ISETP.NE.U32.AND P2, PT, R58, 0x1, PT ;  /* 0x000000013a00780c */ /* 0x000fe20003f45070 */
[----:B------:R-:W-:-:S03]  /*67a0*/  VIADD R58, R44, 0xffffffff ;  /* 0xffffffff2c3a7836 */ /* 0x000fc60000000000 */
[----:B------:R-:W-:Y:S02]  /*67b0*/  SEL R60, R60, RZ, !P2 ;  /* 0x000000ff3c3c7207 */ /* 0x000fe40005000000 */
[----:B------:R-:W-:Y:S02]  /*67c0*/  LOP3.LUT P2, RZ, R15, 0x10, RZ, 0xc0, !PT ;  /* 0x000000100fff7812 */ /* 0x000fe4000784c0ff */
[----:B------:R-:W-:Y:S02]  /*67d0*/  IADD3 R10, PT, PT, R60, R61, R46 ;  /* 0x0000003d3c0a7210 */ /* 0x000fe40007ffe02e */
[----:B------:R-:W-:Y:S02]  /*67e0*/  SEL R46, R53, 0xffff, P5 ;  /* 0x0000ffff352e7807 */ /* 0x000fe40002800000 */
[----:B------:R-:W-:-:S07]  /*67f0*/  LOP3.LUT R60, R29, 0x2, RZ, 0xc0, !PT ;  /* 0x000000021d3c7812 */ /* 0x000fce00078ec0ff */
[----:B------:R-:W-:Y:S02]  /*6800*/  @P2 VIADD R58, R44, 0x1 ;  /* 0x000000012c3a2836 */ /* 0x000fe40000000000 */
[----:B------:R-:W-:Y:S02]  /*6810*/  IMAD.MOV.U32 R44, RZ, RZ, 0x1fffe ;  /* 0x0001fffeff2c7424 */ /* 0x000fe400078e00ff */
[----:B------:R-:W-:Y:S02]  /*6820*/  @P5 VIADD R44, R53, 0xffff ;  /* 0x0000ffff352c5836 */ /* 0x000fe40000000000 */
[----:B------:R-:W-:Y:S01]  /*6830*/  @P6 VIADD R44, R46, 0x1 ;  /* 0x000000012e2c6836 */ /* 0x000fe20000000000 */
[C---:B------:R-:W-:Y:S01]  /*6840*/  LOP3.LUT P6, RZ, R21.reuse, 0x8000000, RZ, 0xc0, !PT ;  /* 0x0800000015ff7812 */ /* 0x040fe200078cc0ff */
[C---:B------:R-:W-:Y:S02]  /*6850*/  VIADD R46, R36.reuse, 0xffff ;  /* 0x0000ffff242e7836 */ /* 0x040fe40000000000 */
[----:B------:R-:W-:Y:S01]  /*6860*/  @P2 VIADD R46, R36, 0x1 ;  /* 0x00000001242e2836 */ /* 0x000fe20000000000 */
[----:B------:R-:W-:-:S04]  /*6870*/  LOP3.LUT P2, RZ, R21, 0x8, RZ, 0xc0, !PT ;  /* 0x0000000815ff7812 */ /* 0x000fc8000784c0ff */
[----:B------:R-:W-:Y:S02]  /*6880*/  SEL R36, R53, 0xffff, P2 ;  /* 0x0000ffff35247807 */ /* 0x000fe40001000000 */
[----:B------:R-:W-:-:S03]  /*6890*/  PRMT R46, R46, 0x9910, RZ ;  /* 0x000099102e2e7816 */ /* 0x000fc600000000ff */
[----:B------:R-:W-:Y:S02]  /*68a0*/  @P6 VIADD R23, R47, 0x1 ;  /* 0x000000012f176836 */ /* 0x000fe40000000000 */
[----:B------:R-:W-:Y:S02]  /*68b0*/  IMAD.MOV.U32 R47, RZ, RZ, 0x1fffe ;  /* 0x0001fffeff2f7424 */ /* 0x000fe400078e00ff */
[----:B------:R-:W-:Y:S01]  /*68c0*/  @P2 VIADD R47, R53, 0xffff ;  /* 0x0000ffff352f2836 */ /* 0x000fe20000000000 */
[----:B------:R-:W-:Y:S02]  /*68d0*/  LOP3.LUT P2, RZ, R15, 0x80000, RZ, 0xc0, !PT ;  /* 0x000800000fff7812 */ /* 0x000fe4000784c0ff */
[----:B------:R-:W-:-:S11]  /*68e0*/  LOP3.LUT R23, R23, 0x100000, RZ, 0xc0, !PT ;  /* 0x0010000017177812 */ /* 0x000fd600078ec0ff */
[----:B------:R-:W-:Y:S01]  /*68f0*/  @P2 VIADD R47, R36, 0x1 ;  /* 0x00000001242f2836 */ /* 0x000fe20000000000 */
[----:B------:R-:W-:Y:S02]  /*6900*/  LOP3.LUT P2, RZ, R29, 0x800, RZ, 0xc0, !PT ;  /* 0x000008001dff7812 */ /* 0x000fe4000784c0ff */
[----:B------:R-:W-:-:S11]  /*6910*/  IADD3 R36, PT, PT, -R60, -0x1, RZ ;  /* 0xffffffff3c247810 */ /* 0x000fd60007ffe1ff */
[----:B------:R-:W-:Y:S02]  /*6920*/  @P2 IADD3 R36, PT, PT, -R60, 0x1, RZ ;  /* 0x000000013c242810 */ /* 0x000fe40007ffe1ff */
[----:B------:R-:W-:-:S03]  /*6930*/  LOP3.LUT P2, RZ, R21, 0x8000, RZ, 0xc0, !PT ;  /* 0x0000800015ff7812 */ /* 0x000fc6000784c0ff */
[----:B------:R-:W-:Y:S01]  /*6940*/  IMAD.IADD R60, R43, 0x1, R36 ;  /* 0x000000012b3c7824 */ /* 0x000fe200078e0224 */
[C---:B------:R-:W-:Y:S01]  /*6950*/  IADD3 R43, PT, PT, R11.reuse, R43, R16 ;  /* 0x0000002b0b2b7210 */ /* 0x040fe20007ffe010 */
[----:B------:R-:W-:Y:S02]  /*6960*/  IMAD.IADD R11, R11, 0x1, R34 ;  /* 0x000000010b0b7824 */ /* 0x000fe400078e0222 */
[C---:B------:R-:W-:Y:S02]  /*6970*/  VIADD R36, R60.reuse, 0xffffffff ;  /* 0xffffffff3c247836 */ /* 0x040fe40000000000 */
[----:B------:R-:W-:Y:S01]  /*6980*/  @P3 VIADD R36, R60, 0x1 ;  /* 0x000000013c243836 */ /* 0x000fe20000000000 */
[----:B------:R-:W-:-:S03]  /*6990*/  LOP3.LUT P3, RZ, R21, 0x2000, RZ, 0xc0, !PT ;  /* 0x0000200015ff7812 */ /* 0x000fc6000786c0ff */
[----:B------:R-:W-:Y:S01]  /*69a0*/  @P2 VIADD R19, R13, 0xffffffff ;  /* 0xffffffff0d132836 */ /* 0x000fe20000000000 */
[----:B------:R-:W-:Y:S01]  /*69b0*/  LOP3.LUT P2, RZ, R15, 0x4, RZ, 0xc0, !PT ;  /* 0x000000040fff7812 */ /* 0x000fe2000784c0ff */
[----:B------:R-:W-:Y:S02]  /*69c0*/  VIADD R36, R36, 0x1 ;  /* 0x0000000124247836 */ /* 0x000fe40000000000 */
[----:B------:R-:W-:-:S06]  /*69d0*/  VIADD R13, R19, 0xffffffff ;  /* 0xffffffff130d7836 */ /* 0x000fcc0000000000 */
[----:B------:R-:W-:Y:S01]  /*69e0*/  @P3 VIADD R13, R19, 0x1 ;  /* 0x00000001130d3836 */ /* 0x000fe20000000000 */
[----:B------:R-:W-:-:S03]  /*69f0*/  LOP3.LUT P3, RZ, R15, 0x8, RZ, 0xc0, !PT ;  /* 0x000000080fff7812 */ /* 0x000fc6000786c0ff */
[C---:B------:R-:W-:Y:S02]  /*6a00*/  VIADD R19, R13.reuse, 0xffffffff ;  /* 0xffffffff0d137836 */ /* 0x040fe40000000000 */
[----:B------:R-:W-:Y:S02]  /*6a10*/  @P2 VIADD R19, R13, 0x1 ;  /* 0x000000010d132836 */ /* 0x000fe40000000000 */
[----:B------:R-:W-:Y:S02]  /*6a20*/  IMAD.MOV.U32 R13, RZ, RZ, 0x1fffe ;  /* 0x0001fffeff0d7424 */ /* 0x000fe400078e00ff */
[----:B------:R-:W-:-:S04]  /*6a30*/  VIADD R60, R19, 0xffffffff ;  /* 0xffffffff133c7836 */ /* 0x000fc80000000000 */
[----:B------:R-:W-:Y:S01]  /*6a40*/  @P3 VIADD R60, R19, 0x1 ;  /* 0x00000001133c3836 */ /* 0x000fe20000000000 */
[----:B------:R-:W-:-:S04]  /*6a50*/  LOP3.LUT P3, RZ, R15, 0x400, RZ, 0xc0, !PT ;  /* 0x000004000fff7812 */ /* 0x000fc8000786c0ff */
[----:B------:R-:W-:-:S09]  /*6a60*/  SEL R19, R53, 0xffff, P3 ;  /* 0x0000ffff35137807 */ /* 0x000fd20001800000 */
[----:B------:R-:W-:Y:S01]  /*6a70*/  @P3 VIADD R13, R53, 0xffff ;  /* 0x0000ffff350d3836 */ /* 0x000fe20000000000 */
[----:B------:R-:W-:Y:S01]  /*6a80*/  LOP3.LUT P3, RZ, R21, 0x4, RZ, 0xc0, !PT ;  /* 0x0000000415ff7812 */ /* 0x000fe2000786c0ff */
[----:B------:R-:W-:Y:S01]  /*6a90*/  @P2 VIADD R13, R19, 0x1 ;  /* 0x00000001130d2836 */ /* 0x000fe20000000000 */
[----:B------:R-:W-:-:S04]  /*6aa0*/  LOP3.LUT R19, R21, 0x1, RZ, 0xc0, !PT ;  /* 0x0000000115137812 */ /* 0x000fc800078ec0ff */
[----:B------:R-:W-:Y:S02]  /*6ab0*/  ISETP.NE.U32.AND P2, PT, R19, 0x1, PT ;  /* 0x000000011300780c */ /* 0x000fe40003f45070 */
[----:B------:R-:W-:-:S11]  /*6ac0*/  PRMT R13, R13, 0x9910, RZ ;  /* 0x000099100d0d7816 */ /* 0x000fd600000000ff */
[----:B------:R-:W-:Y:S01]  /*6ad0*/  @P2 VIADD R62, R34, 0xffffffff ;  /* 0xffffffff223e2836 */ /* 0x000fe20000000000 */
[----:B------:R-:W-:-:S03]  /*6ae0*/  LOP3.LUT P2, RZ, R29, 0x1000, RZ, 0xc0, !PT ;  /* 0x000010001dff7812 */ /* 0x000fc6000784c0ff */
[----:B------:R-:W-:Y:S02]  /*6af0*/  IMAD.IADD R27, R27, 0x1, R62 ;  /* 0x000000011b1b7824 */ /* 0x000fe400078e023e */
[C---:B------:R-:W-:Y:S02]  /*6b00*/  VIADD R62, R11.reuse, 0xffffffff ;  /* 0xffffffff0b3e7836 */ /* 0x040fe40000000000 */
[----:B------:R-:W-:Y:S01]  /*6b10*/  @P6 VIADD R62, R11, 0x1 ;  /* 0x000000010b3e6836 */ /* 0x000fe20000000000 */
[----:B------:R-:W-:-:S05]  /*6b20*/  LOP3.LUT P6, RZ, R15, 0x40000, RZ, 0xc0, !PT ;  /* 0x000400000fff7812 */ /* 0x000fca00078cc0ff */
[----:B------:R-:W-:Y:S01]  /*6b30*/  @P2 VIADD R24, R34, 0x1 ;  /* 0x0000000122182836 */ /* 0x000fe20000000000 */
[----:B------:R-:W-:-:S03]  /*6b40*/  LOP3.LUT P2, RZ, R15, 0x8000000, RZ, 0xc0, !PT ;  /* 0x080000000fff7812 */ /* 0x000fc6000784c0ff */
[----:B------:R-:W-:-:S04]  /*6b50*/  IMAD.IADD R24, R43, 0x1, R24 ;  /* 0x000000012b187824 */ /* 0x000fc800078e0218 */
[C---:B------:R-:W-:Y:S02]  /*6b60*/  VIADD R16, R24.reuse, 0x1 ;  /* 0x0000000118107836 */ /* 0x040fe40000000000 */
[----:B------:R-:W-:Y:S01]  /*6b70*/  @P5 VIADD R16, R24, 0xffffffff ;  /* 0xffffffff18105836 */ /* 0x000fe20000000000 */
[----:B------:R-:W-:Y:S02]  /*6b80*/  SEL R24, R55, 0x1, !P5 ;  /* 0x0000000137187807 */ /* 0x000fe40006800000 */
[----:B------:R-:W-:Y:S01]  /*6b90*/  ISETP.GT.AND P5, PT, R43, 0x2, PT ;  /* 0x000000022b00780c */ /* 0x000fe20003fa4270 */
[C---:B------:R-:W-:Y:S01]  /*6ba0*/  IMAD.IADD R16, R9.reuse, 0x1, R16 ;  /* 0x0000000109107824 */ /* 0x040fe200078e0210 */
[----:B------:R-:W-:Y:S01]  /*6bb0*/  PRMT R43, R44, 0x9910, RZ ;  /* 0x000099102c2b7816 */ /* 0x000fe200000000ff */
[----:B------:R-:W-:Y:S01]  /*6bc0*/  IMAD.IADD R9, R9, 0x1, R50 ;  /* 0x0000000109097824 */ /* 0x000fe200078e0232 */
[----:B------:R-:W-:Y:S01]  /*6bd0*/  SEL R34, RZ, 0x2000, !P5 ;  /* 0x00002000ff227807 */ /* 0x000fe20006800000 */
[C---:B------:R-:W-:Y:S01]  /*6be0*/  VIADD R61, R16.reuse, 0x1 ;  /* 0x00000001103d7836 */ /* 0x040fe20000000000 */
[----:B------:R-:W-:Y:S01]  /*6bf0*/  ISETP.GT.AND P5, PT, R33, 0x1, PT ;  /* 0x000000012100780c */ /* 0x000fe20003fa4270 */
[----:B------:R-:W-:Y:S01]  /*6c00*/  @P2 VIADD R61, R16, 0xffffffff ;  /* 0xffffffff103d2836 */ /* 0x000fe20000000000 */
[----:B------:R-:W-:Y:S01]  /*6c10*/  LOP3.LUT P2, RZ, R21, 0x40, RZ, 0xc0, !PT ;  /* 0x0000004015ff7812 */ /* 0x000fe2000784c0ff */
[----:B------:R-:W-:Y:S01]  /*6c20*/  IMAD.MOV.U32 R16, RZ, RZ, 0x1fffe ;  /* 0x0001fffeff107424 */ /* 0x000fe200078e00ff */
[----:B------:R-:W-:Y:S01]  /*6c30*/  SEL R33, RZ, 0x400000, !P5 ;  /* 0x00400000ff217807 */ /* 0x000fe20006800000 */
[----:B------:R-:W-:Y:S01]  /*6c40*/  IMAD.IADD R31, R24, 0x1, R31 ;  /* 0x00000001181f7824 */ /* 0x000fe200078e021f */
[----:B------:R-:W-:-:S02]  /*6c50*/  SEL R19, R53, 0xffff, P2 ;  /* 0x0000ffff35137807 */ /* 0x000fc40001000000 */
[----:B------:R-:W-:Y:S02]  /*6c60*/  ISETP.GT.AND P5, PT, R58, 0x1, PT ;  /* 0x000000013a00780c */ /* 0x000fe40003fa4270 */
[----:B------:R-:W-:Y:S02]  /*6c70*/  PRMT R44, R47, 0x9910, RZ ;  /* 0x000099102f2c7816 */ /* 0x000fe400000000ff */
[----:B------:R-:W-:-:S03]  /*6c80*/  IADD3 R20, PT, PT, R24, R35, R20 ;  /* 0x0000002318147210 */ /* 0x000fc60007ffe014 */
[----:B------:R-:W-:Y:S01]  /*6c90*/  @P2 VIADD R16, R53, 0xffff ;  /* 0x0000ffff35102836 */ /* 0x000fe20000000000 */
[----:B------:R-:W-:Y:S01]  /*6ca0*/  ISETP.GT.AND P2, PT, R45, 0x2, PT ;  /* 0x000000022d00780c */ /* 0x000fe20003f44270 */
[----:B------:R-:W-:Y:S01]  /*6cb0*/  @P3 VIADD R16, R19, 0x1 ;  /* 0x0000000113103836 */ /* 0x000fe20000000000 */
[----:B------:R-:W-:Y:S01]  /*6cc0*/  ISETP.GT.AND P3, PT, R29, -0x1, PT ;  /* 0xffffffff1d00780c */ /* 0x000fe20003f64270 */
[----:B------:R-:W-:-:S03]  /*6cd0*/  IMAD.MOV.U32 R19, RZ, RZ, 0x10000 ;  /* 0x00010000ff137424 */ /* 0x000fc600078e00ff */
[----:B------:R-:W-:Y:S02]  /*6ce0*/  SEL R11, R53, 0xffff, !P3 ;  /* 0x0000ffff350b7807 */ /* 0x000fe40005800000 */
[----:B------:R-:W-:-:S07]  /*6cf0*/  PRMT R16, R16, 0x9910, RZ ;  /* 0x0000991010107816 */ /* 0x000fce00000000ff */
[----:B------:R-:W-:Y:S01]  /*6d00*/  @!P3 VIADD R19, R53, 0x1 ;  /* 0x000000013513b836 */ /* 0x000fe20000000000 */
[----:B------:R-:W-:Y:S01]  /*6d10*/  LOP3.LUT P3, RZ, R21, 0x2, RZ, 0xc0, !PT ;  /* 0x0000000215ff7812 */ /* 0x000fe2000786c0ff */
[----:B------:R-:W-:Y:S01]  /*6d20*/  @P6 VIADD R19, R11, 0xffff ;  /* 0x0000ffff0b136836 */ /* 0x000fe20000000000 */
[----:B------:R-:W-:Y:S01]  /*6d30*/  LOP3.LUT P6, RZ, R15, 0x4000, RZ, 0xc0, !PT ;  /* 0x000040000fff7812 */ /* 0x000fe200078cc0ff */
[----:B------:R-:W-:-:S03]  /*6d40*/  VIADD R11, R17, 0xffff ;  /* 0x0000ffff110b7836 */ /* 0x000fc60000000000 */
[----:B------:R-:W-:-:S07]  /*6d50*/  PRMT R19, R19, 0x9910, RZ ;  /* 0x0000991013137816 */ /* 0x000fce00000000ff */
[----:B------:R-:W-:Y:S01]  /*6d60*/  @P3 VIADD R11, R17, 0x1 ;  /* 0x00000001110b3836 */ /* 0x000fe20000000000 */
[----:B------:R-:W-:Y:S02]  /*6d70*/  SEL R17, R55, 0x1, !P6 ;  /* 0x0000000137117807 */ /* 0x000fe40007000000 */
[----:B------:R-:W-:Y:S02]  /*6d80*/  ISETP.GT.AND P6, PT, R37, RZ, PT ;  /* 0x000000ff2500720c */ /* 0x000fe40003fc4270 */
[----:B------:R-:W-:Y:S02]  /*6d90*/  SEL R37, RZ, 0x2000, !P5 ;  /* 0x00002000ff257807 */ /* 0x000fe40006800000 */
[----:B------:R-:W-:Y:S02]  /*6da0*/  ISETP.GT.AND P5, PT, R43, 0x1, PT ;  /* 0x000000012b00780c */ /* 0x000fe40003fa4270 */
[----:B------:R-:W-:Y:S02]  /*6db0*/  ISETP.GE.AND P3, PT, R51, -0x2, PT ;  /* 0xfffffffe3300780c */ /* 0x000fe40003f66270 */
[----:B------:R-:W-:-:S02]  /*6dc0*/  SEL R43, RZ, 0x1, !P5 ;  /* 0x00000001ff2b7807 */ /* 0x000fc40006800000 */
[----:B------:R-:W-:Y:S02]  /*6dd0*/  ISETP.GE.AND P5, PT, R44, -0x1, PT ;  /* 0xffffffff2c00780c */ /* 0x000fe40003fa6270 */
[----:B------:R-:W-:Y:S02]  /*6de0*/  PRMT R11, R11, 0x9910, RZ ;  /* 0x000099100b0b7816 */ /* 0x000fe400000000ff */
[----:B------:R-:W-:Y:S02]  /*6df0*/  SEL R44, RZ, 0x80, P5 ;  /* 0x00000080ff2c7807 */ /* 0x000fe40002800000 */
[----:B------:R-:W-:-:S04]  /*6e00*/  ISETP.GT.AND P5, PT, R13, 0x1, PT ;  /* 0x000000010d00780c */ /* 0x000fc80003fa4270 */
[----:B------:R-:W-:Y:S02]  /*6e10*/  SEL R13, RZ, 0x800, !P5 ;  /* 0x00000800ff0d7807 */ /* 0x000fe40006800000 */
[----:B------:R-:W-:-:S04]  /*6e20*/  ISETP.GE.AND P5, PT, R27, 0x2, PT ;  /* 0x000000021b00780c */ /* 0x000fc80003fa6270 */
[----:B------:R-:W-:Y:S02]  /*6e30*/  SEL R58, RZ, 0x1000, P5 ;  /* 0x00001000ff3a7807 */ /* 0x000fe40002800000 */
[----:B------:R-:W-:-:S04]  /*6e40*/  ISETP.GT.AND P5, PT, R16, 0x1, PT ;  /* 0x000000011000780c */ /* 0x000fc80003fa4270 */
[----:B------:R-:W-:Y:S02]  /*6e50*/  SEL R16, RZ, 0x8000, !P5 ;  /* 0x00008000ff107807 */ /* 0x000fe40006800000 */
[----:B------:R-:W-:-:S04]  /*6e60*/  ISETP.GT.AND P5, PT, R62, 0x1, PT ;  /* 0x000000013e00780c */ /* 0x000fc80003fa4270 */
[----:B------:R-:W-:Y:S02]  /*6e70*/  SEL R27, RZ, 0x80000, !P5 ;  /* 0x00080000ff1b7807 */ /* 0x000fe40006800000 */
[----:B------:R-:W-:-:S04]  /*6e80*/  ISETP.GT.AND P5, PT, R19, 0x1, PT ;  /* 0x000000011300780c */ /* 0x000fc80003fa4270 */
[----:B------:R-:W-:Y:S02]  /*6e90*/  SEL R19, RZ, 0x100000, !P5 ;  /* 0x00100000ff137807 */ /* 0x000fe40006800000 */
[----:B------:R-:W-:Y:S02]  /*6ea0*/  ISETP.GT.AND P5, PT, R52, 0x1, PT ;  /* 0x000000013400780c */ /* 0x000fe40003fa4270 */
[----:B------:R-:W-:Y:S02]  /*6eb0*/  SEL R52, RZ, 0x40, P3 ;  /* 0x00000040ff347807 */ /* 0x000fe40001800000 */
[----:B------:R-:W-:Y:S02]  /*6ec0*/  SEL R45, RZ, 0x1000, !P5 ;  /* 0x00001000ff2d7807 */ /* 0x000fe40006800000 */
[----:B------:R-:W-:Y:S02]  /*6ed0*/  ISETP.GT.AND P5, PT, R40, 0x2, PT ;  /* 0x000000022800780c */ /* 0x000fe40003fa4270 */
[----:B------:R-:W-:-:S02]  /*6ee0*/  SEL R40, RZ, 0x20000, P1 ;  /* 0x00020000ff287807 */ /* 0x000fc40000800000 */
[----:B------:R-:W-:Y:S02]  /*6ef0*/  ISETP.GT.AND P1, PT, R46, 0x1, PT ;  /* 0x000000012e00780c */ /* 0x000fe40003f24270 */
[----:B------:R-:W-:Y:S02]  /*6f00*/  SEL R65, RZ, 0x80, !P5 ;  /* 0x00000080ff417807 */ /* 0x000fe40006800000 */
[----:B------:R-:W-:Y:S02]  /*6f10*/  SEL R51, RZ, 0x40, !P1 ;  /* 0x00000040ff337807 */ /* 0x000fe40004800000 */
[----:B------:R-:W-:Y:S02]  /*6f20*/  ISETP.GT.AND P1, PT, R41, 0x1, PT ;  /* 0x000000012900780c */ /* 0x000fe40003f24270 */
[----:B------:R-:W-:Y:S02]  /*6f30*/  SEL R41, RZ, 0x200, !P6 ;  /* 0x00000200ff297807 */ /* 0x000fe40007000000 */
[----:B------:R-:W-:-:S02]  /*6f40*/  ISETP.GT.AND P6, PT, R42, RZ, PT ;  /* 0x000000ff2a00720c */ /* 0x000fc40003fc4270 */
[----:B------:R-:W-:Y:S01]  /*6f50*/  IADD3 R52, PT, PT, R65, R52, R10 ;  /* 0x0000003441347210 */ /* 0x000fe20007ffe00a */
[----:B------:R-:W-:Y:S01]  /*6f60*/  IMAD.SHL.U32 R10, R21, 0x2, RZ ;  /* 0x00000002150a7824 */ /* 0x000fe200078e00ff */
[----:B------:R-:W-:Y:S02]  /*6f70*/  SEL R42, RZ, 0x800, !P6 ;  /* 0x00000800ff2a7807 */ /* 0x000fe40007000000 */
[----:B------:R-:W-:Y:S02]  /*6f80*/  ISETP.GT.AND P6, PT, R36, RZ, PT ;  /* 0x000000ff2400720c */ /* 0x000fe40003fc4270 */
[----:B------:R-:W-:Y:S02]  /*6f90*/  PRMT R36, R38, 0x9910, RZ ;  /* 0x0000991026247816 */ /* 0x000fe400000000ff */
[----:B------:R-:W-:Y:S02]  /*6fa0*/  SEL R46, RZ, 0x100, !P6 ;  /* 0x00000100ff2e7807 */ /* 0x000fe40007000000 */
[----:B------:R-:W-:-:S02]  /*6fb0*/  ISETP.GT.AND P3, PT, R36, 0x1, PT ;  /* 0x000000012400780c */ /* 0x000fc40003f64270 */
[----:B------:R-:W-:Y:S02]  /*6fc0*/  SEL R36, RZ, 0x200000, !P1 ;  /* 0x00200000ff247807 */ /* 0x000fe40004800000 */
[----:B------:R-:W-:Y:S02]  /*6fd0*/  ISETP.GT.AND P1, PT, R60, 0x1, PT ;  /* 0x000000013c00780c */ /* 0x000fe40003f24270 */
[----:B------:R-:W-:Y:S02]  /*6fe0*/  ISETP.GT.AND P6, PT, R49, RZ, PT ;  /* 0x000000ff3100720c */ /* 0x000fe40003fc4270 */
[----:B------:R-:W-:Y:S02]  /*6ff0*/  SEL R49, RZ, 0x200, !P1 ;  /* 0x00000200ff317807 */ /* 0x000fe40004800000 */
[----:B------:R-:W-:Y:S02]  /*7000*/  SEL R38, RZ, 0x10000, P6 ;  /* 0x00010000ff267807 */ /* 0x000fe40003000000 */
[----:B------:R-:W-:-:S02]  /*7010*/  ISETP.GT.AND P1, PT, R61, 0x5, PT ;  /* 0x000000053d00780c */ /* 0x000fc40003f24270 */
[----:B------:R-:W-:Y:S02]  /*7020*/  ISETP.GT.AND P6, PT, R48, 0x1, PT ;  /* 0x000000013000780c */ /* 0x000fe40003fc4270 */
[----:B------:R-:W-:Y:S01]  /*7030*/  SHF.R.U32.HI R48, RZ, 0x14, R29 ;  /* 0x00000014ff307819 */ /* 0x000fe2000001161d */
[----:B------:R-:W-:Y:S01]  /*7040*/  IMAD.MOV.U32 R29, RZ, RZ, 0x1fffe ;  /* 0x0001fffeff1d7424 */ /* 0x000fe200078e00ff */
[----:B------:R-:W-:Y:S01]  /*7050*/  SEL R47, RZ, 0x4000, !P1 ;  /* 0x00004000ff2f7807 */ /* 0x000fe20004800000 */
[----:B------:R-:W-:Y:S01]  /*7060*/  @P4 VIADD R29, R53, 0xffff ;  /* 0x0000ffff351d4836 */ /* 0x000fe20000000000 */
[----:B------:R-:W-:Y:S02]  /*7070*/  LOP3.LUT P1, RZ, R15, 0x400000, RZ, 0xc0, !PT ;  /* 0x004000000fff7812 */ /* 0x000fe4000782c0ff */
[----:B------:R-:W-:Y:S02]  /*7080*/  LOP3.LUT R43, R43, 0x20, R48, 0xf8, !PT ;  /* 0x000000202b2b7812 */ /* 0x000fe400078ef830 */
[----:B------:R-:W-:-:S02]  /*7090*/  LOP3.LUT R10, R10, 0x400, RZ, 0xc0, !PT ;  /* 0x000004000a0a7812 */ /* 0x000fc400078ec0ff */
[----:B------:R-:W-:Y:S02]  /*70a0*/  LOP3.LUT R43, R44, R43, R51, 0xfe, !PT ;  /* 0x0000002b2c2b7212 */ /* 0x000fe400078efe33 */
[----:B------:R-:W-:Y:S01]  /*70b0*/  PRMT R44, R39, 0x9910, RZ ;  /* 0x00009910272c7816 */ /* 0x000fe200000000ff */
[----:B------:R-:W-:Y:S01]  /*70c0*/  IMAD.SHL.U32 R39, R32, 0x2, RZ ;  /* 0x0000000220277824 */ /* 0x000fe200078e00ff */
[----:B------:R-:W-:Y:S02]  /*70d0*/  SEL R48, R53, 0xffff, P4 ;  /* 0x0000ffff35307807 */ /* 0x000fe40002000000 */
[----:B------:R-:W-:Y:S01]  /*70e0*/  LOP3.LUT R43, R49, R43, R46, 0xfe, !PT ;  /* 0x0000002b312b7212 */ /* 0x000fe200078efe2e */
[----:B------:R-:W-:Y:S01]  /*70f0*/  IMAD.MOV.U32 R32, RZ, RZ, R44 ;  /* 0x000000ffff207224 */ /* 0x000fe200078e002c */
[----:B------:R-:W-:Y:S01]  /*7100*/  IADD3 R10, PT, PT, R10, R41, R52 ;  /* 0x000000290a0a7210 */ /* 0x000fe20007ffe034 */
[----:B------:R-:W-:Y:S01]  /*7110*/  @P1 VIADD R29, R48, 0x1 ;  /* 0x00000001301d1836 */ /* 0x000fe20000000000 */
[----:B------:R-:W-:-:S02]  /*7120*/  LOP3.LUT R26, R26, 0x8000000, R39, 0xf8, !PT ;  /* 0x080000001a1a7812 */ /* 0x000fc400078ef827 */
[C---:B------:R-:W-:Y:S01]  /*7130*/  LOP3.LUT P4, RZ, R21.reuse, 0x20000000, RZ, 0xc0, !PT ;  /* 0x2000000015ff7812 */ /* 0x040fe2000788c0ff */
[----:B------:R-:W-:Y:S01]  /*7140*/  IMAD.SHL.U32 R21, R21, 0x8000, RZ ;  /* 0x0000800015157824 */ /* 0x000fe200078e00ff */
[----:B------:R-:W-:Y:S02]  /*7150*/  SEL R39, RZ, 0x80000000, !P2 ;  /* 0x80000000ff277807 */ /* 0x000fe40005000000 */
[----:B------:R-:W-:Y:S02]  /*7160*/  LOP3.LUT R43, R58, R43, R13, 0xfe, !PT ;  /* 0x0000002b3a2b7212 */ /* 0x000fe400078efe0d */
[----:B------:R-:W-:Y:S02]  /*7170*/  IADD3 R10, PT, PT, R45, R10, R42 ;  /* 0x0000000a2d0a7210 */ /* 0x000fe40007ffe02a */
[----:B------:R-:W-:Y:S02]  /*7180*/  LOP3.LUT R42, R26, 0x82000a0, R39, 0x36, !PT ;  /* 0x082000a01a2a7812 */ /* 0x000fe400078e3627 */
[----:B------:R-:W-:-:S02]  /*7190*/  LOP3.LUT R34, R47, R43, R34, 0xfe, !PT ;  /* 0x0000002b2f227212 */ /* 0x000fc400078efe22 */
[----:B------:R-:W-:Y:S02]  /*71a0*/  ISETP.GT.AND P5, PT, R59, 0x1, PT ;  /* 0x000000013b00780c */ /* 0x000fe40003fa4270 */
[----:B------:R-:W-:Y:S02]  /*71b0*/  PRMT R26, R29, 0x9910, RZ ;  /* 0x000099101d1a7816 */ /* 0x000fe400000000ff */
[----:B------:R-:W-:Y:S01]  /*71c0*/  IADD3 R10, PT, PT, R28, R10, R37 ;  /* 0x0000000a1c0a7210 */ /* 0x000fe20007ffe025 */
[C---:B------:R-:W-:Y:S01]  /*71d0*/  VIADD R28, R9.reuse, 0xffffffff ;  /* 0xffffffff091c7836 */ /* 0x040fe20000000000 */
[----:B------:R-:W-:Y:S01]  /*71e0*/  LOP3.LUT R13, R30, 0x8000, RZ, 0xc0, !PT ;  /* 0x000080001e0d7812 */ /* 0x000fe200078ec0ff */
[----:B------:R-:W-:Y:S01]  /*71f0*/  @P4 VIADD R28, R9, 0x1 ;  /* 0x00000001091c4836 */ /* 0x000fe20000000000 */
[----:B------:R-:W-:Y:S02]  /*7200*/  LOP3.LUT R16, R27, R34, R16, 0xfe, !PT ;  /* 0x000000221b107212 */ /* 0x000fe400078efe10 */
[----:B------:R-:W-:-:S02]  /*7210*/  SEL R39, RZ, 0x80000, !P5 ;  /* 0x00080000ff277807 */ /* 0x000fc40006800000 */
[----:B------:R-:W-:Y:S02]  /*7220*/  IADD3 R10, PT, PT, R38, R10, R13 ;  /* 0x0000000a260a7210 */ /* 0x000fe40007ffe00d */
[----:B------:R-:W-:Y:S02]  /*7230*/  ISETP.GT.AND P2, PT, R26, 0x1, PT ;  /* 0x000000011a00780c */ /* 0x000fe40003f44270 */
[----:B------:R-:W-:Y:S02]  /*7240*/  LOP3.LUT R26, R16, R19, RZ, 0xfc, !PT ;  /* 0x00000013101a7212 */ /* 0x000fe400078efcff */
[----:B------:R-:W-:Y:S02]  /*7250*/  IADD3 R10, PT, PT, R39, R10, R40 ;  /* 0x0000000a270a7210 */ /* 0x000fe40007ffe028 */
[----:B------:R-:W-:Y:S02]  /*7260*/  SEL R16, RZ, 0x4000000, !P2 ;  /* 0x04000000ff107807 */ /* 0x000fe40005000000 */
[----:B------:R-:W-:-:S02]  /*7270*/  LOP3.LUT R9, R18, 0x10000000, RZ, 0xc0, !PT ;  /* 0x1000000012097812 */ /* 0x000fc400078ec0ff */
[----:B------:R-:W-:Y:S02]  /*7280*/  LOP3.LUT P5, RZ, R63, 0x1, RZ, 0xc0, !PT ;  /* 0x000000013fff7812 */ /* 0x000fe400078ac0ff */
[----:B------:R-:W-:Y:S01]  /*7290*/  ISETP.GT.AND P2, PT, R11, 0x1, PT ;  /* 0x000000010b00780c */ /* 0x000fe20003f44270 */
[----:B------:R-:W-:Y:S01]  /*72a0*/  IMAD.SHL.U32 R11, R15, 0x2, RZ ;  /* 0x000000020f0b7824 */ /* 0x000fe200078e00ff */
[----:B------:R-:W-:Y:S02]  /*72b0*/  IADD3 R23, PT, PT, R36, R10, R23 ;  /* 0x0000000a24177210 */ /* 0x000fe40007ffe017 */
[----:B------:R-:W-:Y:S02]  /*72c0*/  IADD3 R22, PT, PT, R22, 0x40, R9 ;  /* 0x0000004016167810 */ /* 0x000fe40007ffe009 */
[----:B------:R-:W-:Y:S02]  /*72d0*/  LOP3.LUT R21, R26, 0x200000, R21, 0xf8, !PT ;  /* 0x002000001a157812 */ /* 0x000fe400078ef815 */
[----:B------:R-:W-:-:S02]  /*72e0*/  SEL R10, RZ, 0x800000, P5 ;  /* 0x00800000ff0a7807 */ /* 0x000fc40002800000 */
[----:B------:R-:W-:Y:S02]  /*72f0*/  SEL R9, RZ, 0x400000, !P2 ;  /* 0x00400000ff097807 */ /* 0x000fe40005000000 */
[----:B------:R-:W-:Y:S02]  /*7300*/  IADD3 R23, PT, PT, R10, R23, R33 ;  /* 0x000000170a177210 */ /* 0x000fe40007ffe021 */
[----:B------:R-:W-:Y:S02]  /*7310*/  LOP3.LUT R16, R16, R21, R9, 0xfe, !PT ;  /* 0x0000001510107212 */ /* 0x000fe400078efe09 */
[----:B------:R-:W-:Y:S02]  /*7320*/  SEL R9, RZ, 0x1000000, !P3 ;  /* 0x01000000ff097807 */ /* 0x000fe40005800000 */
[----:B------:R-:W-:Y:S02]  /*7330*/  SEL R10, RZ, 0x2000000, !P6 ;  /* 0x02000000ff0a7807 */ /* 0x000fe40007000000 */
[----:B------:R-:W-:-:S02]  /*7340*/  ISETP.GT.AND P3, PT, R28, 0x2, PT ;  /* 0x000000021c00780c */ /* 0x000fc40003f64270 */
[----:B------:R-:W-:Y:S02]  /*7350*/  IADD3 R23, PT, PT, R10, R23, R9 ;  /* 0x000000170a177210 */ /* 0x000fe40007ffe009 */
[----:B------:R-:W-:Y:S02]  /*7360*/  ISETP.GT.AND P4, PT, R20, R17, PT ;  /* 0x000000111400720c */ /* 0x000fe40003f84270 */
[----:B------:R-:W-:Y:S02]  /*7370*/  ISETP.GT.AND P2, PT, R31, RZ, PT ;  /* 0x000000ff1f00720c */ /* 0x000fe40003f44270 */
[----:B------:R-:W-:Y:S02]  /*7380*/  LOP3.LUT R9, R16, 0x8000000, R11, 0xf8, !PT ;  /* 0x0800000010097812 */ /* 0x000fe400078ef80b */
[----:B------:R-:W-:Y:S02]  /*7390*/  SEL R16, RZ, 0x80000000, !P3 ;  /* 0x80000000ff107807 */ /* 0x000fe40005800000 */
[----:B------:R-:W-:-:S02]  /*73a0*/  SEL R11, RZ, 0x8000000, !P4 ;  /* 0x08000000ff0b7807 */ /* 0x000fc40006000000 */
[----:B------:R-:W-:Y:S02]  /*73b0*/  SEL R10, RZ, 0x4000000, !P2 ;  /* 0x04000000ff0a7807 */ /* 0x000fe40005000000 */
[----:B------:R-:W-:Y:S02]  /*73c0*/  ISETP.GT.AND P1, PT, R32, 0x1, PT ;  /* 0x000000012000780c */ /* 0x000fe40003f24270 */
[----:B------:R-:W-:Y:S02]  /*73d0*/  LOP3.LUT R9, R9, R16, RZ, 0xfc, !PT ;  /* 0x0000001009097212 */ /* 0x000fe400078efcff */
[----:B------:R-:W-:Y:S02]  /*73e0*/  IADD3 R11, PT, PT, R11, R23, R10 ;  /* 0x000000170b0b7210 */ /* 0x000fe40007ffe00a */
[----:B------:R-:W-:Y:S02]  /*73f0*/  SEL R10, RZ, 0x10000000, !P0 ;  /* 0x10000000ff0a7807 */ /* 0x000fe40004000000 */
[----:B------:R-:W-:-:S02]  /*7400*/  SEL R13, RZ, 0x20000000, !P1 ;  /* 0x20000000ff0d7807 */ /* 0x000fc40004800000 */
[----:B------:R-:W-:Y:S02]  /*7410*/  LOP3.LUT R15, R9, 0x8200020, RZ, 0x3c, !PT ;  /* 0x08200020090f7812 */ /* 0x000fe400078e3cff */
[----:B------:R-:W-:Y:S02]  /*7420*/  IADD3 R11, PT, PT, R13, R11, R10 ;  /* 0x0000000b0d0b7210 */ /* 0x000fe40007ffe00a */
[----:B------:R-:W-:Y:S02]  /*7430*/  ISETP.NE.AND P0, PT, R15, R42, PT ;  /* 0x0000002a0f00720c */ /* 0x000fe40003f05270 */
[----:B------:R-:W-:Y:S02]  /*7440*/  LOP3.LUT R29, R25, 0x1800, RZ, 0x3c, !PT ;  /* 0x00001800191d7812 */ /* 0x000fe400078e3cff */
[C---:B------:R-:W-:Y:S02]  /*7450*/  ISETP.NE.OR P0, PT, R11.reuse, R22, P0 ;  /* 0x000000160b00720c */ /* 0x040fe40000705670 */
[----:B------:R-:W-:-:S02]  /*7460*/  LOP3.LUT R21, R11, 0x400, RZ, 0x3c, !PT ;  /* 0x000004000b157812 */ /* 0x000fc400078e3cff */
[----:B------:R-:W-:Y:S02]  /*7470*/  ISETP.NE.OR P0, PT, R29, R14, P0 ;  /* 0x0000000e1d00720c */ /* 0x000fe40000705670 */
[----:B------:R-:W-:-:S11]  /*7480*/  LOP3.LUT R33, R22, 0x400, RZ, 0x3c, !PT ;  /* 0x0000040016217812 */ /* 0x000fd600078e3cff */
[----:B------:R-:W-:Y:S05]  /*7490*/  @P0 BRA `(.L_x_9) ;  /* 0xffffff9c00fc0947 */ /* 0x000fea000383ffff */
[----:B------:R-:W-:Y:S05]  /*74a0*/  BSYNC.RECONVERGENT B0 ;  /* 0x0000000000007941 */ /* 0x000fea0003800200 */
.L_x_8:
[----:B------:R-:W-:Y:S01]  /*74b0*/  BSSY.RECONVERGENT B0, `(.L_x_10) ;  /* 0x000022f000007945 */ /* 0x000fe20003800200 */
[----:B------:R-:W-:-:S07]  /*74c0*/  IMAD.MOV.U32 R15, RZ, RZ, RZ ;  /* 0x000000ffff0f7224 */ /* 0x000fce00078e00ff */
.L_x_11:
[C---:B------:R-:W-:Y:S01]  /*74d0*/  LOP3.LUT P4, RZ, R14.reuse, 0x4000000, RZ, 0xc0, !PT ;  /* 0x040000000eff7812 */ /* 0x040fe2000788c0ff */
[----:B------:R-:W-:Y:S01]  /*74e0*/  IMAD.MOV.U32 R21, RZ, RZ, 0x1fffe ;  /* 0x0001fffeff157424 */ /* 0x000fe200078e00ff */
[C---:B------:R-:W-:Y:S01]  /*74f0*/  LOP3.LUT P0, RZ, R14.reuse, 0x100000, RZ, 0xc0, !PT ;  /* 0x001000000eff7812 */ /* 0x040fe2000780c0ff */
[----:B------:R-:W-:Y:S01]  /*7500*/  IMAD.MOV.U32 R19, RZ, RZ, 0x1fffe ;  /* 0x0001fffeff137424 */ /* 0x000fe200078e00ff */
[C---:B------:R-:W-:Y:S01]  /*7510*/  LOP3.LUT P1, RZ, R14.reuse, 0x80, RZ, 0xc0, !PT ;  /* 0x000000800eff7812 */ /* 0x040fe2000782c0ff */
[----:B------:R-:W-:Y:S01]  /*7520*/  IMAD.MOV.U32 R59, RZ, RZ, 0x2 ;  /* 0x00000002ff3b7424 */ /* 0x000fe200078e00ff */
[----:B------:R-:W-:Y:S01]  /*7530*/  LOP3.LUT P5, RZ, R14, 0x40000, RZ, 0xc0, !PT ;  /* 0x000400000eff7812 */ /* 0x000fe200078ac0ff */
[----:B------:R-:W-:Y:S01]  /*7540*/  IMAD.MOV.U32 R38, RZ, RZ, -0x2 ;  /* 0xfffffffeff267424 */ /* 0x000fe200078e00ff */
[----:B------:R-:W-:Y:S01]  /*7550*/  LOP3.LUT P3, RZ, R42, 0x10000000, RZ, 0xc0, !PT ;  /* 0x100000002aff7812 */ /* 0x000fe2000786c0ff */
[----:B------:R-:W-:Y:S01]  /*7560*/  IMAD.SHL.U32 R45, R14, 0x200, RZ ;  /* 0x000002000e2d7824 */ /* 0x000fe200078e00ff */
[----:B------:R-:W-:-:S02]  /*7570*/  SEL R29, R53, 0xffffffff, P5 ;  /* 0xffffffff351d7807 */ /* 0x000fc40002800000 */
[----:B------:R-:W-:Y:S01]  /*7580*/  LOP3.LUT P2, RZ, R14, 0x4000, RZ, 0xc0, !PT ;  /* 0x000040000eff7812 */ /* 0x000fe2000784c0ff */
[----:B------:R-:W-:Y:S01]  /*7590*/  @P4 VIADD R21, R56, 0x1 ;  /* 0x0000000138154836 */ /* 0x000fe20000000000 */
[C---:B------:R-:W-:Y:S01]  /*75a0*/  LOP3.LUT P6, RZ, R14.reuse, 0x2000000, RZ, 0xc0, !PT ;  /* 0x020000000eff7812 */ /* 0x040fe200078cc0ff */
[----:B------:R-:W-:Y:S01]  /*75b0*/  VIADD R11, R29, 0xfffffffe ;  /* 0xfffffffe1d0b7836 */ /* 0x000fe20000000000 */
[----:B------:R-:W-:Y:S01]  /*75c0*/  LOP3.LUT R17, R33, 0x2, RZ, 0xc0, !PT ;  /* 0x0000000221117812 */ /* 0x000fe200078ec0ff */
[----:B------:R-:W-:Y:S01]  /*75d0*/  @P0 VIADD R11, R29, 0x2 ;  /* 0x000000021d0b0836 */ /* 0x000fe20000000000 */
[----:B------:R-:W-:Y:S01]  /*75e0*/  LOP3.LUT P5, RZ, R14, 0x2000, RZ, 0xc0, !PT ;  /* 0x000020000eff7812 */ /* 0x000fe200078ac0ff */
[----:B------:R-:W-:Y:S01]  /*75f0*/  @P1 VIADD R19, R53, 0xffff ;  /* 0x0000ffff35131836 */ /* 0x000fe20000000000 */
[----:B------:R-:W-:Y:S01]  /*7600*/  SEL R13, R56, 0x1, !P4 ;  /* 0x00000001380d7807 */ /* 0x000fe20006000000 */
[C---:B------:R-:W-:Y:S01]  /*7610*/  VIADD R26, R17.reuse, 0xffffffff ;  /* 0xffffffff111a7836 */ /* 0x040fe20000000000 */
[C---:B------:R-:W-:Y:S01]  /*7620*/  ISETP.GT.AND P4, PT, R42.reuse, -0x1, PT ;  /* 0xffffffff2a00780c */ /* 0x040fe20003f84270 */
[----:B------:R-:W-:Y:S01]  /*7630*/  VIADD R23, R17, 0xfffffffe ;  /* 0xfffffffe11177836 */ /* 0x000fe20000000000 */
[----:B------:R-:W-:Y:S01]  /*7640*/  SEL R31, R53, 0xffffffff, P6 ;  /* 0xffffffff351f7807 */ /* 0x000fe20003000000 */
[----:B------:R-:W-:Y:S01]  /*7650*/  @P2 VIADD R21, R13, 0x1 ;  /* 0x000000010d152836 */ /* 0x000fe20000000000 */
[----:B------:R-:W-:Y:S01]  /*7660*/  LOP3.LUT P0, RZ, R42, 0x1000, RZ, 0xc0, !PT ;  /* 0x000010002aff7812 */ /* 0x000fe2000780c0ff */
[----:B------:R-:W-:Y:S01]  /*7670*/  IMAD.MOV.U32 R13, RZ, RZ, RZ ;  /* 0x000000ffff0d7224 */ /* 0x000fe200078e00ff */
[----:B------:R-:W-:Y:S01]  /*7680*/  SEL R16, R56, 0x1, !P1 ;  /* 0x0000000138107807 */ /* 0x000fe20004800000 */
[----:B------:R-:W-:Y:S01]  /*7690*/  IMAD.IADD R18, R31, 0x1, R26 ;  /* 0x000000011f127824 */ /* 0x000fe200078e021a */
[----:B------:R-:W-:-:S02]  /*76a0*/  LOP3.LUT P1, RZ, R33, 0x20, RZ, 0xc0, !PT ;  /* 0x0000002021ff7812 */ /* 0x000fc4000782c0ff */
[----:B------:R-:W-:Y:S01]  /*76b0*/  SEL R30, R53, 0xffffffff, !P4 ;  /* 0xffffffff351e7807 */ /* 0x000fe20006000000 */
[----:B------:R-:W-:Y:S01]  /*76c0*/  @P3 VIADD R19, R16, 0x1 ;  /* 0x0000000110133836 */ /* 0x000fe20000000000 */
[----:B------:R-:W-:Y:S01]  /*76d0*/  LOP3.LUT P3, RZ, R14, 0x1000000, RZ, 0xc0, !PT ;  /* 0x010000000eff7812 */ /* 0x000fe2000786c0ff */
[----:B------:R-:W-:Y:S01]  /*76e0*/  VIADD R10, R18, 0xffffffff ;  /* 0xffffffff120a7836 */ /* 0x000fe20000000000 */
[----:B------:R-:W-:Y:S01]  /*76f0*/  LOP3.LUT P2, RZ, R33, 0x10, RZ, 0xc0, !PT ;  /* 0x0000001021ff7812 */ /* 0x000fe2000784c0ff */
[----:B------:R-:W-:Y:S01]  /*7700*/  IMAD.IADD R11, R30, 0x1, R11 ;  /* 0x000000011e0b7824 */ /* 0x000fe200078e020b */
[----:B------:R-:W-:Y:S01]  /*7710*/  LOP3.LUT P4, RZ, R14, 0x100, RZ, 0xc0, !PT ;  /* 0x000001000eff7812 */ /* 0x000fe2000788c0ff */
[----:B------:R-:W-:Y:S01]  /*7720*/  @P5 VIADD R10, R18, 0x1 ;  /* 0x00000001120a5836 */ /* 0x000fe20000000000 */
[----:B------:R-:W-:Y:S01]  /*7730*/  SEL R34, R53, 0xffffffff, !P6 ;  /* 0xffffffff35227807 */ /* 0x000fe20007000000 */
[----:B------:R-:W-:Y:S01]  /*7740*/  VIADD R58, R11, 0x1 ;  /* 0x000000010b3a7836 */ /* 0x000fe20000000000 */
[----:B------:R-:W-:Y:S01]  /*7750*/  LOP3.LUT P6, RZ, R33, 0x10000000, RZ, 0xc0, !PT ;  /* 0x1000000021ff7812 */ /* 0x000fe200078cc0ff */
[----:B------:R-:W-:Y:S01]  /*7760*/  @P0 VIADD R58, R11, 0xffffffff ;  /* 0xffffffff0b3a0836 */ /* 0x000fe20000000000 */
[----:B------:R-:W-:Y:S01]  /*7770*/  LOP3.LUT P0, RZ, R33, 0x80, RZ, 0xc0, !PT ;  /* 0x0000008021ff7812 */ /* 0x000fe2000780c0ff */
[C---:B------:R-:W-:Y:S01]  /*7780*/  VIADD R16, R10.reuse, 0x1 ;  /* 0x000000010a107836 */ /* 0x040fe20000000000 */
[----:B------:R-:W-:Y:S01]  /*7790*/  SEL R11, R53, 0xffffffff, P1 ;  /* 0xffffffff350b7807 */ /* 0x000fe20000800000 */
[----:B------:R-:W-:Y:S01]  /*77a0*/  @P1 VIADD R16, R10, 0xffffffff ;  /* 0xffffffff0a101836 */ /* 0x000fe20000000000 */
[----:B------:R-:W-:Y:S01]  /*77b0*/  LOP3.LUT P5, RZ, R33, 0x80000, RZ, 0xc0, !PT ;  /* 0x0008000021ff7812 */ /* 0x000fe200078ac0ff */
[----:B------:R-:W-:Y:S01]  /*77c0*/  IMAD.MOV.U32 R10, RZ, RZ, -0x3 ;  /* 0xfffffffdff0a7424 */ /* 0x000fe200078e00ff */
[----:B------:R-:W-:Y:S01]  /*77d0*/  PRMT R21, R21, 0x9910, RZ ;  /* 0x0000991015157816 */ /* 0x000fe200000000ff */
[----:B------:R-:W-:Y:S01]  /*77e0*/  @P1 VIADD R10, R53, 0xfffffffe ;  /* 0xfffffffe350a1836 */ /* 0x000fe20000000000 */
[C---:B------:R-:W-:Y:S01]  /*77f0*/  LOP3.LUT P1, RZ, R14.reuse, 0x8000000, RZ, 0xc0, !PT ;  /* 0x080000000eff7812 */ /* 0x040fe2000782c0ff */
[----:B------:R-:W-:Y:S01]  /*7800*/  IMAD.MOV.U32 R18, RZ, RZ, R23 ;  /* 0x000000ffff127224 */ /* 0x000fe200078e0017 */
[----:B------:R-:W-:Y:S01]  /*7810*/  SEL R24, R55, 0x1, !P5 ;  /* 0x0000000137187807 */ /* 0x000fe20006800000 */
[----:B------:R-:W-:Y:S01]  /*7820*/  @P3 IMAD.MOV R18, RZ, RZ, R17 ;  /* 0x000000ffff123224 */ /* 0x000fe200078e0211 */
[----:B------:R-:W-:Y:S01]  /*7830*/  SEL R17, R53, 0xffffffff, P4 ;  /* 0xffffffff35117807 */ /* 0x000fe20002000000 */
[----:B------:R-:W-:Y:S01]  /*7840*/  @P2 VIADD R10, R11, 0x2 ;  /* 0x000000020b0a2836 */ /* 0x000fe20000000000 */
[C---:B------:R-:W-:Y:S01]  /*7850*/  LOP3.LUT P2, RZ, R14.reuse, 0x40, RZ, 0xc0, !PT ;  /* 0x000000400eff7812 */ /* 0x040fe2000784c0ff */
[----:B------:R-:W-:Y:S01]  /*7860*/  IMAD.IADD R11, R31, 0x1, R18 ;  /* 0x000000011f0b7824 */ /* 0x000fe200078e0212 */
[----:B------:R-:W-:Y:S01]  /*7870*/  LOP3.LUT P5, RZ, R33, 0x10000, RZ, 0xc0, !PT ;  /* 0x0001000021ff7812 */ /* 0x000fe200078ac0ff */
[----:B------:R-:W-:Y:S01]  /*7880*/  @P4 VIADD R13, R53, 0x1 ;  /* 0x00000001350d4836 */ /* 0x000fe20000000000 */
[----:B------:R-:W-:Y:S01]  /*7890*/  LOP3.LUT P4, RZ, R33, 0x40, RZ, 0xc0, !PT ;  /* 0x0000004021ff7812 */ /* 0x000fe2000788c0ff */
[----:B------:R-:W-:Y:S01]  /*78a0*/  @P0 VIADD R13, R17, 0xffffffff ;  /* 0xffffffff110d0836 */ /* 0x000fe20000000000 */
[----:B------:R-:W-:Y:S01]  /*78b0*/  LOP3.LUT P0, RZ, R33, 0x100, RZ, 0xc0, !PT ;  /* 0x0000010021ff7812 */ /* 0x000fe2000780c0ff */
[----:B------:R-:W-:Y:S01]  /*78c0*/  VIADD R48, R11, 0xffffffff ;  /* 0xffffffff0b307836 */ /* 0x000fe20000000000 */
[----:B------:R-:W-:Y:S01]  /*78d0*/  SEL R20, R53, 0xffffffff, P4 ;  /* 0xffffffff35147807 */ /* 0x000fe20002000000 */
[----:B------:R-:W-:Y:S01]  /*78e0*/  @P1 VIADD R48, R11, 0x1 ;  /* 0x000000010b301836 */ /* 0x000fe20000000000 */
[C---:B------:R-:W-:Y:S01]  /*78f0*/  LOP3.LUT P1, RZ, R14.reuse, 0x8000, RZ, 0xc0, !PT ;  /* 0x000080000eff7812 */ /* 0x040fe2000782c0ff */
[----:B------:R-:W-:Y:S01]  /*7900*/  VIADD R17, R13, 0x1 ;  /* 0x000000010d117836 */ /* 0x000fe20000000000 */
[----:B------:R-:W-:Y:S01]  /*7910*/  LOP3.LUT P4, RZ, R33, 0x800000, RZ, 0xc0, !PT ;  /* 0x0080000021ff7812 */ /* 0x000fe2000788c0ff */
[----:B------:R-:W-:Y:S01]  /*7920*/  @P2 VIADD R17, R13, 0xffffffff ;  /* 0xffffffff0d112836 */ /* 0x000fe20000000000 */
[----:B------:R-:W-:Y:S01]  /*7930*/  LOP3.LUT P2, RZ, R14, 0x800000, RZ, 0xc0, !PT ;  /* 0x008000000eff7812 */ /* 0x000fe2000784c0ff */
[C---:B------:R-:W-:Y:S01]  /*7940*/  VIADD R11, R34.reuse, 0x1 ;  /* 0x00000001220b7836 */ /* 0x040fe20000000000 */
[----:B------:R-:W-:Y:S01]  /*7950*/  PRMT R19, R19, 0x9910, RZ ;  /* 0x0000991013137816 */ /* 0x000fe200000000ff */
[----:B------:R-:W-:Y:S01]  /*7960*/  VIADD R47, R17, 0xffffffff ;  /* 0xffffffff112f7836 */ /* 0x000fe20000000000 */
[----:B------:R-:W-:Y:S01]  /*7970*/  SEL R13, R53, 0xffffffff, !P2 ;  /* 0xffffffff350d7807 */ /* 0x000fe20005000000 */
[----:B------:R-:W-:Y:S01]  /*7980*/  @P0 VIADD R47, R17, 0x1 ;  /* 0x00000001112f0836 */ /* 0x000fe20000000000 */
[----:B------:R-:W-:Y:S01]  /*7990*/  LOP3.LUT P0, RZ, R33, 0x400, RZ, 0xc0, !PT ;  /* 0x0000040021ff7812 */ /* 0x000fe2000780c0ff */
[----:B------:R-:W-:Y:S01]  /*79a0*/  @P3 VIADD R38, R53, 0xffffffff ;  /* 0xffffffff35263836 */ /* 0x000fe20000000000 */
[----:B------:R-:W-:Y:S01]  /*79b0*/  SEL R17, R55, 0x1, !P3 ;  /* 0x0000000137117807 */ /* 0x000fe20005800000 */
[----:B------:R-:W-:Y:S01]  /*79c0*/  @P1 VIADD R11, R34, 0xffffffff ;  /* 0xffffffff220b1836 */ /* 0x000fe20000000000 */
[----:B------:R-:W-:Y:S01]  /*79d0*/  LOP3.LUT P1, RZ, R14, 0x400000, RZ, 0xc0, !PT ;  /* 0x004000000eff7812 */ /* 0x000fe2000782c0ff */
[----:B------:R-:W-:Y:S01]  /*79e0*/  VIADD R40, R24, 0xffffffff ;  /* 0xffffffff18287836 */ /* 0x000fe20000000000 */
[----:B------:R-:W-:Y:S01]  /*79f0*/  LOP3.LUT R63, R63, 0xfffffffd, RZ, 0xc0, !PT ;  /* 0xfffffffd3f3f7812 */ /* 0x000fe200078ec0ff */
[----:B------:R-:W-:Y:S01]  /*7a00*/  VIADD R41, R11, 0x1 ;  /* 0x000000010b297836 */ /* 0x000fe20000000000 */
[----:B------:R-:W-:-:S02]  /*7a10*/  @P2 IADD3 R59, PT, PT, -R54, 0x1, RZ ;  /* 0x00000001363b2810 */ /* 0x000fc40007ffe1ff */
[----:B------:R-:W-:-:S03]  /*7a20*/  LOP3.LUT P2, RZ, R14, 0x200000, RZ, 0xc0, !PT ;  /* 0x002000000eff7812 */ /* 0x000fc6000784c0ff */
[----:B------:R-:W-:Y:S01]  /*7a30*/  @P0 VIADD R41, R11, 0xffffffff ;  /* 0xffffffff0b290836 */ /* 0x000fe20000000000 */
[----:B------:R-:W-:-:S03]  /*7a40*/  LOP3.LUT P0, RZ, R14, 0x20000000, RZ, 0xc0, !PT ;  /* 0x200000000eff7812 */ /* 0x000fc6000780c0ff */
[----:B------:R-:W-:Y:S01]  /*7a50*/  @P1 VIADD R38, R17, 0x1 ;  /* 0x0000000111261836 */ /* 0x000fe20000000000 */
[----:B------:R-:W-:Y:S01]  /*7a60*/  SEL R11, R53, 0xffffffff, !P0 ;  /* 0xffffffff350b7807 */ /* 0x000fe20004000000 */
[----:B------:R-:W-:Y:S01]  /*7a70*/  @P1 VIADD R59, R13, 0xffffffff ;  /* 0xffffffff0d3b1836 */ /* 0x000fe20000000000 */
[----:B------:R-:W-:Y:S02]  /*7a80*/  SEL R17, R53, 0xffffffff, P2 ;  /* 0xffffffff35117807 */ /* 0x000fe40001000000 */
[----:B------:R-:W-:Y:S02]  /*7a90*/  LOP3.LUT P1, RZ, R33, 0x8000000, RZ, 0xc0, !PT ;  /* 0x0800000021ff7812 */ /* 0x000fe4000782c0ff */
[----:B------:R-:W-:Y:S01]  /*7aa0*/  LOP3.LUT R13, R42, 0x1, RZ, 0xc0, !PT ;  /* 0x000000012a0d7812 */ /* 0x000fe200078ec0ff */
[----:B------:R-:W-:Y:S01]  /*7ab0*/  IMAD.IADD R18, R17, 0x1, R11 ;  /* 0x0000000111127824 */ /* 0x000fe200078e020b */
[----:B------:R-:W-:Y:S01]  /*7ac0*/  LOP3.LUT P0, RZ, R33, 0x4000000, RZ, 0xc0, !PT ;  /* 0x0400000021ff7812 */ /* 0x000fe2000780c0ff */
[----:B------:R-:W-:Y:S01]  /*7ad0*/  VIADD R65, R17, 0xffffffff ;  /* 0xffffffff11417836 */ /* 0x000fe20000000000 */
[----:B------:R-:W-:-:S02]  /*7ae0*/  SEL R28, R53, 0xffffffff, !P1 ;  /* 0xffffffff351c7807 */ /* 0x000fc40004800000 */
[----:B------:R-:W-:Y:S02]  /*7af0*/  ISETP.NE.U32.AND P1, PT, R13, 0x1, PT ;  /* 0x000000010d00780c */ /* 0x000fe40003f25070 */
[----:B------:R-:W-:Y:S02]  /*7b00*/  SEL R27, R53, 0xffffffff, !P0 ;  /* 0xffffffff351b7807 */ /* 0x000fe40004000000 */
[----:B------:R-:W-:Y:S02]  /*7b10*/  IADD3 R11, PT, PT, R20, R18, R11 ;  /* 0x00000012140b7210 */ /* 0x000fe40007ffe00b */
[----:B------:R-:W-:Y:S02]  /*7b20*/  LOP3.LUT P2, RZ, R33, 0x4, RZ, 0xc0, !PT ;  /* 0x0000000421ff7812 */ /* 0x000fe4000784c0ff */
[----:B------:R-:W-:Y:S02]  /*7b30*/  IADD3 R11, PT, PT, R28, R11, R27 ;  /* 0x0000000b1c0b7210 */ /* 0x000fe40007ffe01b */
[----:B------:R-:W-:-:S02]  /*7b40*/  SEL R37, R53, 0xffffffff, P2 ;  /* 0xffffffff35257807 */ /* 0x000fc40001000000 */
[----:B------:R-:W-:Y:S01]  /*7b50*/  LOP3.LUT P2, RZ, R33, 0x800, RZ, 0xc0, !PT ;  /* 0x0000080021ff7812 */ /* 0x000fe2000784c0ff */
[C---:B------:R-:W-:Y:S01]  /*7b60*/  VIADD R44, R11.reuse, 0xffffffff ;  /* 0xffffffff0b2c7836 */ /* 0x040fe20000000000 */
[----:B------:R-:W-:Y:S01]  /*7b70*/  IADD3 R29, PT, PT, R20, R37, R29 ;  /* 0x00000025141d7210 */ /* 0x000fe20007ffe01d */
[----:B------:R-:W-:Y:S01]  /*7b80*/  @P1 VIADD R44, R11, 0x1 ;  /* 0x000000010b2c1836 */ /* 0x000fe20000000000 */
[----:B------:R-:W-:Y:S02]  /*7b90*/  LOP3.LUT P1, RZ, R33, 0x1000, RZ, 0xc0, !PT ;  /* 0x0000100021ff7812 */ /* 0x000fe4000782c0ff */
[C---:B------:R-:W-:Y:S01]  /*7ba0*/  SEL R35, R53.reuse, 0xffffffff, P2 ;  /* 0xffffffff35237807 */ /* 0x040fe20001000000 */
[----:B------:R-:W-:Y:S01]  /*7bb0*/  VIADD R39, R44, 0x1 ;  /* 0x000000012c277836 */ /* 0x000fe20000000000 */
[----:B------:R-:W-:Y:S02]  /*7bc0*/  SEL R36, R53, 0xffffffff, !P1 ;  /* 0xffffffff35247807 */ /* 0x000fe40004800000 */
[----:B------:R-:W-:Y:S01]  /*7bd0*/  LOP3.LUT P1, RZ, R42, 0x1000000, RZ, 0xc0, !PT ;  /* 0x010000002aff7812 */ /* 0x000fe2000782c0ff */
[----:B------:R-:W-:Y:S01]  /*7be0*/  IMAD.IADD R10, R35, 0x1, R10 ;  /* 0x00000001230a7824 */ /* 0x000fe200078e020a */
[C---:B------:R-:W-:Y:S01]  /*7bf0*/  IADD3 R38, PT, PT, R37.reuse, R38, R31 ;  /* 0x0000002625267210 */ /* 0x040fe20007ffe01f */
[----:B------:R-:W-:-:S02]  /*7c00*/  IMAD.IADD R13, R37, 0x1, R36 ;  /* 0x00000001250d7824 */ /* 0x000fc400078e0224 */
[----:B------:R-:W-:Y:S01]  /*7c10*/  VIADD R32, R10, 0xffffffff ;  /* 0xffffffff0a207836 */ /* 0x000fe20000000000 */
[----:B------:R-:W-:Y:S01]  /*7c20*/  LOP3.LUT R38, R38, 0x4000, RZ, 0xc0, !PT ;  /* 0x0000400026267812 */ /* 0x000fe200078ec0ff */
[C---:B------:R-:W-:Y:S02]  /*7c30*/  VIADD R11, R13.reuse, 0x1 ;  /* 0x000000010d0b7836 */ /* 0x040fe40000000000 */
[----:B------:R-:W-:Y:S01]  /*7c40*/  @P6 VIADD R11, R13, 0xffffffff ;  /* 0xffffffff0d0b6836 */ /* 0x000fe20000000000 */
[----:B------:R-:W-:-:S03]  /*7c50*/  SEL R13, R53, 0x1fffff, P4 ;  /* 0x001fffff350d7807 */ /* 0x000fc60002000000 */
[C---:B------:R-:W-:Y:S02]  /*7c60*/  VIADD R50, R11.reuse, 0xffffffff ;  /* 0xffffffff0b327836 */ /* 0x040fe40000000000 */
[----:B------:R-:W-:Y:S01]  /*7c70*/  @P1 VIADD R50, R11, 0x1 ;  /* 0x000000010b321836 */ /* 0x000fe20000000000 */
[----:B------:R-:W-:Y:S01]  /*7c80*/  LOP3.LUT P1, RZ, R33, 0x1000000, RZ, 0xc0, !PT ;  /* 0x0100000021ff7812 */ /* 0x000fe2000782c0ff */
[----:B------:R-:W-:Y:S02]  /*7c90*/  IMAD.MOV.U32 R11, RZ, RZ, 0x3ffffe ;  /* 0x003ffffeff0b7424 */ /* 0x000fe400078e00ff */
[----:B------:R-:W-:Y:S02]  /*7ca0*/  @P4 VIADD R11, R53, 0x1fffff ;  /* 0x001fffff350b4836 */ /* 0x000fe40000000000 */
[----:B------:R-:W-:-:S04]  /*7cb0*/  @P2 VIADD R11, R13, 0x1 ;  /* 0x000000010d0b2836 */ /* 0x000fc80000000000 */
[----:B------:R-:W-:-:S04]  /*7cc0*/  VIADD R13, R11, 0x1fffff ;  /* 0x001fffff0b0d7836 */ /* 0x000fc80000000000 */
[----:B------:R-:W-:-:S04]  /*7cd0*/  @P1 VIADD R13, R11, 0x1 ;  /* 0x000000010b0d1836 */ /* 0x000fc80000000000 */
[C---:B------:R-:W-:Y:S02]  /*7ce0*/  VIADD R46, R13.reuse, 0x1fffff ;  /* 0x001fffff0d2e7836 */ /* 0x040fe40000000000 */
[----:B------:R-:W-:Y:S01]  /*7cf0*/  @P0 VIADD R46, R13, 0x1 ;  /* 0x000000010d2e0836 */ /* 0x000fe20000000000 */
[----:B------:R-:W-:Y:S02]  /*7d00*/  LOP3.LUT P0, RZ, R33, 0x100000, RZ, 0xc0, !PT ;  /* 0x0010000021ff7812 */ /* 0x000fe4000780c0ff */
[----:B------:R-:W-:-:S11]  /*7d10*/  SEL R13, R53, 0xffffffff, !P5 ;  /* 0xffffffff350d7807 */ /* 0x000fd60006800000 */
[C---:B------:R-:W-:Y:S01]  /*7d20*/  @P0 VIADD R40, R24.reuse, 0x1 ;  /* 0x0000000118280836 */ /* 0x040fe20000000000 */
[----:B------:R-:W-:Y:S01]  /*7d30*/  LOP3.LUT P0, RZ, R33, 0x200000, RZ, 0xc0, !PT ;  /* 0x0020000021ff7812 */ /* 0x000fe2000780c0ff */
[----:B------:R-:W-:Y:S02]  /*7d40*/  IMAD.IADD R24, R24, 0x1, R13 ;  /* 0x0000000118187824 */ /* 0x000fe400078e020d */
[----:B------:R-:W-:-:S10]  /*7d50*/  VIADD R11, R40, 0xffffffff ;  /* 0xffffffff280b7836 */ /* 0x000fd40000000000 */
[----:B------:R-:W-:Y:S01]  /*7d60*/  @P0 VIADD R11, R40, 0x1 ;  /* 0x00000001280b0836 */ /* 0x000fe20000000000 */
[----:B------:R-:W-:-:S03]  /*7d70*/  LOP3.LUT P0, RZ, R33, 0x400000, RZ, 0xc0, !PT ;  /* 0x0040000021ff7812 */ /* 0x000fc6000780c0ff */
[----:B------:R-:W-:-:S10]  /*7d80*/  VIADD R43, R11, 0xffffffff ;  /* 0xffffffff0b2b7836 */ /* 0x000fd40000000000 */
[----:B------:R-:W-:Y:S02]  /*7d90*/  @P0 VIADD R43, R11, 0x1 ;  /* 0x000000010b2b0836 */ /* 0x000fe40000000000 */
[C---:B------:R-:W-:Y:S02]  /*7da0*/  VIADD R11, R24.reuse, 0x1 ;  /* 0x00000001180b7836 */ /* 0x040fe40000000000 */
[----:B------:R-:W-:Y:S01]  /*7db0*/  @P1 VIADD R11, R24, 0xffffffff ;  /* 0xffffffff180b1836 */ /* 0x000fe20000000000 */
[----:B------:R-:W-:Y:S01]  /*7dc0*/  R2P PR, R42.B2, 0x3 ;  /* 0x000000032a007804 */ /* 0x000fe20000002000 */
[C---:B------:R-:W-:Y:S02]  /*7dd0*/  VIADD R51, R43.reuse, 0xffffffff ;  /* 0xffffffff2b337836 */ /* 0x040fe40000000000 */
[----:B------:R-:W-:Y:S01]  /*7de0*/  @P6 VIADD R51, R43, 0x1 ;  /* 0x000000012b336836 */ /* 0x000fe20000000000 */
[----:B------:R-:W-:Y:S02]  /*7df0*/  IADD3 R11, PT, PT, R28, R11, R27 ;  /* 0x0000000b1c0b7210 */ /* 0x000fe40007ffe01b */
[----:B------:R-:W-:-:S03]  /*7e00*/  LOP3.LUT P6, RZ, R14, 0x200000, RZ, 0xc0, !PT ;  /* 0x002000000eff7812 */ /* 0x000fc600078cc0ff */
[----:B------:R-:W-:-:S04]  /*7e10*/  VIADD R24, R11, 0xffffffff ;  /* 0xffffffff0b187836 */ /* 0x000fc80000000000 */
[----:B------:R-:W-:Y:S01]  /*7e20*/  @P0 VIADD R24, R11, 0x1 ;  /* 0x000000010b180836 */ /* 0x000fe20000000000 */
[----:B------:R-:W-:Y:S01]  /*7e30*/  LOP3.LUT P0, RZ, R42, 0x20, RZ, 0xc0, !PT ;  /* 0x000000202aff7812 */ /* 0x000fe2000780c0ff */
[----:B------:R-:W-:Y:S02]  /*7e40*/  VIADD R11, R40, 0xfffffffe ;  /* 0xfffffffe280b7836 */ /* 0x000fe40000000000 */
[C---:B------:R-:W-:Y:S02]  /*7e50*/  VIADD R49, R24.reuse, 0xffffffff ;  /* 0xffffffff18317836 */ /* 0x040fe40000000000 */
[----:B------:R-:W-:Y:S01]  /*7e60*/  @P1 VIADD R49, R24, 0x1 ;  /* 0x0000000118311836 */ /* 0x000fe20000000000 */
[----:B------:R-:W-:Y:S01]  /*7e70*/  LOP3.LUT P1, RZ, R33, 0x2000, RZ, 0xc0, !PT ;  /* 0x0000200021ff7812 */ /* 0x000fe2000782c0ff */
[----:B------:R-:W-:Y:S01]  /*7e80*/  @P5 VIADD R11, R40, 0x2 ;  /* 0x00000002280b5836 */ /* 0x000fe20000000000 */
[----:B------:R-:W-:-:S05]  /*7e90*/  LOP3.LUT P5, RZ, R42, 0x4000, RZ, 0xc0, !PT ;  /* 0x000040002aff7812 */ /* 0x000fca00078ac0ff */
[----:B------:R-:W-:Y:S02]  /*7ea0*/  @P0 VIADD R32, R10, 0x1 ;  /* 0x000000010a200836 */ /* 0x000fe40000000000 */
[----:B------:R-:W-:Y:S01]  /*7eb0*/  @P0 VIADD R39, R44, 0xffffffff ;  /* 0xffffffff2c270836 */ /* 0x000fe20000000000 */
[----:B------:R-:W-:Y:S01]  /*7ec0*/  LOP3.LUT P0, RZ, R33, 0x1000000, RZ, 0xc0, !PT ;  /* 0x0100000021ff7812 */ /* 0x000fe2000780c0ff */
[C---:B------:R-:W-:Y:S02]  /*7ed0*/  VIADD R10, R40.reuse, 0x1 ;  /* 0x00000001280a7836 */ /* 0x040fe40000000000 */
[----:B------:R-:W-:Y:S02]  /*7ee0*/  @P4 VIADD R10, R40, 0xffffffff ;  /* 0xffffffff280a4836 */ /* 0x000fe40000000000 */
[----:B------:R-:W-:Y:S02]  /*7ef0*/  IMAD.MOV.U32 R40, RZ, RZ, 0x10000 ;  /* 0x00010000ff287424 */ /* 0x000fe400078e00ff */
[----:B------:R-:W-:-:S06]  /*7f00*/  VIADD R24, R10, 0xffffffff ;  /* 0xffffffff0a187836 */ /* 0x000fcc0000000000 */
[----:B------:R-:W-:Y:S01]  /*7f10*/  @P0 VIADD R24, R10, 0x1 ;  /* 0x000000010a180836 */ /* 0x000fe20000000000 */
[----:B------:R-:W-:Y:S01]  /*7f20*/  LOP3.LUT P0, RZ, R33, 0x2000000, RZ, 0xc0, !PT ;  /* 0x0200000021ff7812 */ /* 0x000fe2000780c0ff */
[----:B------:R-:W-:Y:S01]  /*7f30*/  IMAD.MOV.U32 R10, RZ, RZ, -0x1 ;  /* 0xffffffffff0a7424 */ /* 0x000fe200078e00ff */
[----:B------:R-:W-:Y:S01]  /*7f40*/  @P1 IADD3 R10, PT, PT, -R54, -0x2, RZ ;  /* 0xfffffffe360a1810 */ /* 0x000fe20007ffe1ff */
[----:B------:R-:W-:-:S10]  /*7f50*/  VIADD R52, R24, 0xffffffff ;  /* 0xffffffff18347836 */ /* 0x000fd40000000000 */
[----:B------:R-:W-:Y:S01]  /*7f60*/  @P0 VIADD R52, R24, 0x1 ;  /* 0x0000000118340836 */ /* 0x000fe20000000000 */
[----:B------:R-:W-:Y:S02]  /*7f70*/  SEL R24, R53, 0xffffffff, !P1 ;  /* 0xffffffff35187807 */ /* 0x000fe40004800000 */
[----:B------:R-:W-:-:S03]  /*7f80*/  LOP3.LUT P1, RZ, R42, 0x80, RZ, 0xc0, !PT ;  /* 0x000000802aff7812 */ /* 0x000fc6000782c0ff */
[----:B------:R-:W-:Y:S01]  /*7f90*/  @P6 VIADD R10, R24, 0x2 ;  /* 0x00000002180a6836 */ /* 0x000fe20000000000 */
[C---:B------:R-:W-:Y:S02]  /*7fa0*/  LOP3.LUT R24, R14.reuse, 0x1, RZ, 0xc0, !PT ;  /* 0x000000010e187812 */ /* 0x040fe400078ec0ff */
[----:B------:R-:W-:Y:S02]  /*7fb0*/  LOP3.LUT P6, RZ, R14, 0x2000, RZ, 0xc0, !PT ;  /* 0x000020000eff7812 */ /* 0x000fe400078cc0ff */
[----:B------:R-:W-:Y:S01]  /*7fc0*/  ISETP.NE.U32.AND P0, PT, R24, 0x1, PT ;  /* 0x000000011800780c */ /* 0x000fe20003f05070 */
[----:B------:R-:W-:-:S03]  /*7fd0*/  IMAD.MOV.U32 R24, RZ, RZ, 0x3e ;  /* 0x0000003eff187424 */ /* 0x000fc600078e00ff */
[----:B------:R-:W-:-:S09]  /*7fe0*/  SEL R43, R53, 0xffff, !P0 ;  /* 0x0000ffff352b7807 */ /* 0x000fd20004000000 */
[----:B------:R-:W-:Y:S01]  /*7ff0*/  @P0 VIADD R40, R56, 0xffff ;  /* 0x0000ffff38280836 */ /* 0x000fe20000000000 */
[----:B------:R-:W-:Y:S01]  /*8000*/  LOP3.LUT P0, RZ, R14, 0x10, RZ, 0xc0, !PT ;  /* 0x000000100eff7812 */ /* 0x000fe2000780c0ff */
[----:B------:R-:W-:Y:S02]  /*8010*/  @P1 VIADD R40, R43, 0x1 ;  /* 0x000000012b281836 */ /* 0x000fe40000000000 */
[----:B------:R-:W-:Y:S01]  /*8020*/  IMAD.MOV.U32 R43, RZ, RZ, 0x10000 ;  /* 0x00010000ff2b7424 */ /* 0x000fe200078e00ff */
[----:B------:R-:W-:Y:S02]  /*8030*/  SEL R44, R53, 0x1f, P0 ;  /* 0x0000001f352c7807 */ /* 0x000fe40000000000 */
[----:B------:R-:W-:-:S07]  /*8040*/  PRMT R40, R40, 0x9910, RZ ;  /* 0x0000991028287816 */ /* 0x000fce00000000ff */
[----:B------:R-:W-:Y:S02]  /*8050*/  @P0 VIADD R24, R53, 0x1f ;  /* 0x0000001f35180836 */ /* 0x000fe40000000000 */
[----:B------:R-:W-:Y:S01]  /*8060*/  @P1 VIADD R24, R44, 0x1 ;  /* 0x000000012c181836 */ /* 0x000fe20000000000 */
[----:B------:R-:W-:Y:S01]  /*8070*/  LOP3.LUT P1, RZ, R14, 0x4, RZ, 0xc0, !PT ;  /* 0x000000040eff7812 */ /* 0x000fe2000782c0ff */
[----:B------:R-:W-:-:S03]  /*8080*/  @P0 VIADD R23, R26, 0x1 ;  /* 0x000000011a170836 */ /* 0x000fc60000000000 */
[----:B------:R-:W-:Y:S01]  /*8090*/  SEL R44, R56, 0x1, !P1 ;  /* 0x00000001382c7807 */ /* 0x000fe20004800000 */
[----:B------:R-:W-:Y:S01]  /*80a0*/  IMAD.IADD R23, R20, 0x1, R23 ;  /* 0x0000000114177824 */ /* 0x000fe200078e0217 */
[----:B------:R-:W-:-:S07]  /*80b0*/  LOP3.LUT R24, R24, 0x10, RZ, 0xc0, !PT ;  /* 0x0000001018187812 */ /* 0x000fce00078ec0ff */
[----:B------:R-:W-:Y:S01]  /*80c0*/  @P1 VIADD R43, R53, 0x1 ;  /* 0x00000001352b1836 */ /* 0x000fe20000000000 */
[----:B------:R-:W-:Y:S01]  /*80d0*/  ISETP.GT.AND P1, PT, R21, 0x1, PT ;  /* 0x000000011500780c */ /* 0x000fe20003f24270 */
[----:B------:R-:W-:-:S03]  /*80e0*/  @P0 VIADD R43, R44, 0xffff ;  /* 0x0000ffff2c2b0836 */ /* 0x000fc60000000000 */
[----:B------:R-:W-:Y:S02]  /*80f0*/  SEL R21, RZ, 0x2000, !P1 ;  /* 0x00002000ff157807 */ /* 0x000fe40004800000 */
[----:B------:R-:W-:-:S04]  /*8100*/  PRMT R43, R43, 0x9910, RZ ;  /* 0x000099102b2b7816 */ /* 0x000fc800000000ff */
[----:B------:R-:W-:-:S04]  /*8110*/  ISETP.GT.AND P1, PT, R43, 0x1, PT ;  /* 0x000000012b00780c */ /* 0x000fc80003f24270 */
[----:B------:R-:W-:Y:S02]  /*8120*/  SEL R43, RZ, 0x8000, !P1 ;  /* 0x00008000ff2b7807 */ /* 0x000fe40004800000 */
[----:B------:R-:W-:-:S04]  /*8130*/  ISETP.GT.AND P1, PT, R40, 0x1, PT ;  /* 0x000000012800780c */ /* 0x000fc80003f24270 */
[----:B------:R-:W-:Y:S02]  /*8140*/  SEL R40, R57, 0xc3, P1 ;  /* 0x000000c339287807 */ /* 0x000fe40000800000 */
[----:B------:R-:W-:Y:S02]  /*8150*/  LOP3.LUT P1, RZ, R14, 0x10000, RZ, 0xc0, !PT ;  /* 0x000100000eff7812 */ /* 0x000fe4000782c0ff */
[----:B------:R-:W-:Y:S02]  /*8160*/  LOP3.LUT R40, R40, 0x800, R45, 0xf8, !PT ;  /* 0x0000080028287812 */ /* 0x000fe400078ef82d */
[----:B------:R-:W-:Y:S02]  /*8170*/  SHF.R.U32.HI R45, RZ, 0x1, R14 ;  /* 0x00000001ff2d7819 */ /* 0x000fe4000001160e */
[----:B------:R-:W-:Y:S02]  /*8180*/  SEL R44, R56, 0x1, !P1 ;  /* 0x00000001382c7807 */ /* 0x000fe40004800000 */
[----:B------:R-:W-:-:S04]  /*8190*/  LOP3.LUT R40, R40, 0x1000, R45, 0xf8, !PT ;  /* 0x0000100028287812 */ /* 0x000fc800078ef82d */
[----:B------:R-:W-:Y:S01]  /*81a0*/  LOP3.LUT R45, R43, R40, R21, 0xfe, !PT ;  /* 0x000000282b2d7212 */ /* 0x000fe200078efe15 */
[----:B------:R-:W-:Y:S01]  /*81b0*/  VIADD R21, R44, 0xffff ;  /* 0x0000ffff2c157836 */ /* 0x000fe20000000000 */
[----:B------:R-:W-:-:S03]  /*81c0*/  P2R R43, PR, RZ, 0x20 ;  /* 0x00000020ff2b7803 */ /* 0x000fc60000000000 */
[----:B------:R-:W-:Y:S02]  /*81d0*/  IMAD.MOV.U32 R40, RZ, RZ, R21 ;  /* 0x000000ffff287224 */ /* 0x000fe400078e0015 */
[C---:B------:R-:W-:Y:S02]  /*81e0*/  @P6 VIADD R21, R44.reuse, 0x1 ;  /* 0x000000012c156836 */ /* 0x040fe40000000000 */
[----:B------:R-:W-:Y:S01]  /*81f0*/  @P5 VIADD R40, R44, 0x1 ;  /* 0x000000012c285836 */ /* 0x000fe20000000000 */
[C---:B------:R-:W-:Y:S02]  /*8200*/  LOP3.LUT R44, R14.reuse, 0x5000, RZ, 0xc0, !PT ;  /* 0x000050000e2c7812 */ /* 0x040fe400078ec0ff */
[----:B------:R-:W-:Y:S02]  /*8210*/  LOP3.LUT P5, RZ, R14, 0x800000, RZ, 0xc0, !PT ;  /* 0x008000000eff7812 */ /* 0x000fe400078ac0ff */
[----:B------:R-:W-:Y:S02]  /*8220*/  ISETP.NE.AND P1, PT, R44, 0x4000, PT ;  /* 0x000040002c00780c */ /* 0x000fe40003f25270 */
[----:B------:R-:W-:-:S02]  /*8230*/  PRMT R40, R40, 0x9910, RZ ;  /* 0x0000991028287816 */ /* 0x000fc400000000ff */
[----:B------:R-:W-:Y:S02]  /*8240*/  SEL R60, RZ, 0x10000, P1 ;  /* 0x00010000ff3c7807 */ /* 0x000fe40000800000 */
[----:B------:R-:W-:Y:S01]  /*8250*/  ISETP.GT.AND P1, PT, R40, 0x1, PT ;  /* 0x000000012800780c */ /* 0x000fe20003f24270 */
[----:B------:R-:W-:Y:S01]  /*8260*/  VIADD R40, R17, 0x1 ;  /* 0x0000000111287836 */ /* 0x000fe20000000000 */
[----:B------:R-:W-:Y:S02]  /*8270*/  PRMT R21, R21, 0x9910, RZ ;  /* 0x0000991015157816 */ /* 0x000fe400000000ff */
[----:B------:R-:W-:Y:S01]  /*8280*/  SEL R44, RZ, 0x20000, !P1 ;  /* 0x00020000ff2c7807 */ /* 0x000fe20004800000 */
[----:B------:R-:W-:Y:S01]  /*8290*/  @P5 VIADD R65, R17, 0x1 ;  /* 0x0000000111415836 */ /* 0x000fe20000000000 */
[----:B------:R-:W-:Y:S02]  /*82a0*/  LOP3.LUT P1, RZ, R14, 0x400, RZ, 0xc0, !PT ;  /* 0x000004000eff7812 */ /* 0x000fe4000782c0ff */
[----:B------:R-:W-:-:S11]  /*82b0*/  LOP3.LUT R44, R44, R45, R60, 0xfe, !PT ;  /* 0x0000002d2c2c7212 */ /* 0x000fd600078efe3c */
[----:B------:R-:W-:Y:S01]  /*82c0*/  @P1 VIADD R40, R17, 0xffffffff ;  /* 0xffffffff11281836 */ /* 0x000fe20000000000 */
[----:B------:R-:W-:-:S04]  /*82d0*/  LOP3.LUT P1, RZ, R14, 0x20000, RZ, 0xc0, !PT ;  /* 0x000200000eff7812 */ /* 0x000fc8000782c0ff */
[----:B------:R-:W-:Y:S02]  /*82e0*/  SEL R45, R56, 0x1, !P1 ;  /* 0x00000001382d7807 */ /* 0x000fe40004800000 */
[----:B------:R-:W-:Y:S02]  /*82f0*/  ISETP.GT.AND P1, PT, R29, 0x1, PT ;  /* 0x000000011d00780c */ /* 0x000fe40003f24270 */
[----:B------:R-:W-:Y:S02]  /*8300*/  PRMT R60, R45, 0x9910, RZ ;  /* 0x000099102d3c7816 */ /* 0x000fe400000000ff */
[----:B------:R-:W-:Y:S02]  /*8310*/  SEL R29, RZ, 0x80000, !P1 ;  /* 0x00080000ff1d7807 */ /* 0x000fe40004800000 */
[----:B------:R-:W-:Y:S02]  /*8320*/  LOP3.LUT P1, RZ, R42, 0x40000, RZ, 0xc0, !PT ;  /* 0x000400002aff7812 */ /* 0x000fe4000782c0ff */
[----:B------:R-:W-:-:S02]  /*8330*/  ISETP.GE.AND P6, PT, R19, R60, PT ;  /* 0x0000003c1300720c */ /* 0x000fc40003fc6270 */
[----:B------:R-:W-:Y:S02]  /*8340*/  SEL R19, R53, 0xffffffff, !P2 ;  /* 0xffffffff35137807 */ /* 0x000fe40005000000 */
[----:B------:R-:W-:-:S03]  /*8350*/  P2R R45, PR, RZ, 0x2 ;  /* 0x00000002ff2d7803 */ /* 0x000fc60000000000 */
[C---:B------:R-:W-:Y:S02]  /*8360*/  IMAD.IADD R16, R19.reuse, 0x1, R16 ;  /* 0x0000000113107824 */ /* 0x040fe400078e0210 */
[----:B------:R-:W-:Y:S02]  /*8370*/  IMAD.IADD R10, R19, 0x1, R10 ;  /* 0x00000001130a7824 */ /* 0x000fe400078e020a */
[C---:B------:R-:W-:Y:S02]  /*8380*/  VIADD R60, R16.reuse, 0xffffffff ;  /* 0xffffffff103c7836 */ /* 0x040fe40000000000 */
[----:B------:R-:W-:Y:S01]  /*8390*/  @P1 VIADD R60, R16, 0x1 ;  /* 0x00000001103c1836 */ /* 0x000fe20000000000 */
[----:B------:R-:W-:Y:S02]  /*83a0*/  SEL R16, RZ, 0x40000, P6 ;  /* 0x00040000ff107807 */ /* 0x000fe40003000000 */
[----:B------:R-:W-:Y:S02]  /*83b0*/  ISETP.GT.AND P6, PT, R58, 0x2, PT ;  /* 0x000000023a00780c */ /* 0x000fe40003fc4270 */
[----:B------:R-:W-:-:S02]  /*83c0*/  LOP3.LUT R29, R29, R44, R16, 0xfe, !PT ;  /* 0x0000002c1d1d7212 */ /* 0x000fc400078efe10 */
[----:B------:R-:W-:Y:S02]  /*83d0*/  SEL R61, RZ, 0x200000, !P6 ;  /* 0x00200000ff3d7807 */ /* 0x000fe40007000000 */
[----:B------:R-:W-:Y:S02]  /*83e0*/  ISETP.GT.AND P6, PT, R60, 0x1, PT ;  /* 0x000000013c00780c */ /* 0x000fe40003fc4270 */
[----:B------:R-:W-:Y:S02]  /*83f0*/  LOP3.LUT P1, RZ, R33, 0x100000, RZ, 0xc0, !PT ;  /* 0x0010000021ff7812 */ /* 0x000fe4000782c0ff */
[----:B------:R-:W-:Y:S02]  /*8400*/  SEL R58, RZ, 0x100000, !P6 ;  /* 0x00100000ff3a7807 */ /* 0x000fe40007000000 */
[----:B------:R-:W-:Y:S02]  /*8410*/  LOP3.LUT P6, RZ, R14, 0x80000, RZ, 0xc0, !PT ;  /* 0x000800000eff7812 */ /* 0x000fe400078cc0ff */
[----:B------:R-:W-:-:S02]  /*8420*/  LOP3.LUT R58, R61, R29, R58, 0xfe, !PT ;  /* 0x0000001d3d3a7212 */ /* 0x000fc400078efe3a */
[----:B------:R-:W-:Y:S02]  /*8430*/  SEL R16, R56, 0x1, !P6 ;  /* 0x0000000138107807 */ /* 0x000fe40007000000 */
[----:B------:R-:W-:Y:S02]  /*8440*/  LOP3.LUT P6, RZ, R42, 0x100000, RZ, 0xc0, !PT ;  /* 0x001000002aff7812 */ /* 0x000fe400078cc0ff */
[----:B------:R-:W-:Y:S02]  /*8450*/  SEL R29, R56, 0x1, !P5 ;  /* 0x00000001381d7807 */ /* 0x000fe40006800000 */
        /* <DEDUP_REMOVED lines=10> */
[----:B------:R-:W-:-:S04]  /*8500*/  ISETP.GE.AND P6, PT, R41, -0x2, PT ;  /* 0xfffffffe2900780c */ /* 0x000fc80003fc6270 */
[----:B------:R-:W-:Y:S02]  /*8510*/  SEL R41, RZ, 0x2, P6 ;  /* 0x00000002ff297807 */ /* 0x000fe40003000000 */
[----:B------:R-:W-:Y:S02]  /*8520*/  LOP3.LUT P6, RZ, R33, 0x20000, RZ, 0xc0, !PT ;  /* 0x0002000021ff7812 */ /* 0x000fe400078cc0ff */
[----:B------:R-:W-:Y:S01]  /*8530*/  IADD3 R41, PT, PT, R23, R41, R26 ;  /* 0x0000002917297210 */ /* 0x000fe20007ffe01a */
[----:B------:R-:W-:Y:S01]  /*8540*/  IMAD.IADD R23, R16, 0x1, R29 ;  /* 0x0000000110177824 */ /* 0x000fe200078e021d */
[----:B------:R-:W-:Y:S02]  /*8550*/  SEL R60, R53, 0xffffffff, P6 ;  /* 0xffffffff353c7807 */ /* 0x000fe40003000000 */
[----:B------:R-:W-:Y:S02]  /*8560*/  LOP3.LUT P6, RZ, R42, 0x40, RZ, 0xc0, !PT ;  /* 0x000000402aff7812 */ /* 0x000fe400078cc0ff */
[----:B------:R-:W-:-:S02]  /*8570*/  PRMT R23, R23, 0x9910, RZ ;  /* 0x0000991017177816 */ /* 0x000fc400000000ff */
[----:B------:R-:W-:Y:S02]  /*8580*/  SEL R32, R53, 0xffffffff, P6 ;  /* 0xffffffff35207807 */ /* 0x000fe40003000000 */
[----:B------:R-:W-:Y:S02]  /*8590*/  ISETP.GT.AND P6, PT, R23, 0x1, PT ;  /* 0x000000011700780c */ /* 0x000fe40003fc4270 */
[----:B------:R-:W-:Y:S02]  /*85a0*/  SEL R26, R53, 0xffffffff, !P5 ;  /* 0xffffffff351a7807 */ /* 0x000fe40006800000 */
[----:B------:R-:W-:Y:S02]  /*85b0*/  SEL R23, RZ, 0x1000000, !P6 ;  /* 0x01000000ff177807 */ /* 0x000fe40007000000 */
[----:B------:R-:W-:Y:S02]  /*85c0*/  ISETP.GT.AND P6, PT, R21, 0x1, PT ;  /* 0x000000011500780c */ /* 0x000fe40003fc4270 */
[----:B------:R-:W-:-:S02]  /*85d0*/  IADD3 R40, PT, PT, R60, R65, R26 ;  /* 0x000000413c287210 */ /* 0x000fc40007ffe01a */
[----:B------:R-:W-:Y:S02]  /*85e0*/  SEL R21, RZ, 0x400000, !P6 ;  /* 0x00400000ff157807 */ /* 0x000fe40007000000 */
[----:B------:R-:W-:Y:S02]  /*85f0*/  LOP3.LUT P6, RZ, R33, 0x80000, RZ, 0xc0, !PT ;  /* 0x0008000021ff7812 */ /* 0x000fe400078cc0ff */
[C-C-:B------:R-:W-:Y:S02]  /*8600*/  IADD3 R40, PT, PT, R61.reuse, R40, R32.reuse ;  /* 0x000000283d287210 */ /* 0x140fe40007ffe020 */
[----:B------:R-:W-:Y:S02]  /*8610*/  IADD3 R39, PT, PT, R61, R39, R32 ;  /* 0x000000273d277210 */ /* 0x000fe40007ffe020 */
[C---:B------:R-:W-:Y:S02]  /*8620*/  SEL R32, R53.reuse, 0xffff, P1 ;  /* 0x0000ffff35207807 */ /* 0x040fe40000800000 */
[----:B------:R-:W-:-:S02]  /*8630*/  SEL R61, R53, 0xffffffff, !P6 ;  /* 0xffffffff353d7807 */ /* 0x000fc40007000000 */
[----:B------:R-:W-:Y:S01]  /*8640*/  LOP3.LUT R21, R23, R58, R21, 0xfe, !PT ;  /* 0x0000003a17157212 */ /* 0x000fe200078efe15 */
[C---:B------:R-:W-:Y:S01]  /*8650*/  VIADD R64, R32.reuse, 0xffff ;  /* 0x0000ffff20407836 */ /* 0x040fe20000000000 */
[----:B------:R-:W-:Y:S01]  /*8660*/  IADD3 R13, PT, PT, R61, R60, R13 ;  /* 0x0000003c3d0d7210 */ /* 0x000fe20007ffe00d */
[C---:B------:R-:W-:Y:S01]  /*8670*/  @P6 VIADD R64, R32.reuse, 0x1 ;  /* 0x0000000120406836 */ /* 0x040fe20000000000 */
[----:B------:R-:W-:Y:S01]  /*8680*/  LOP3.LUT P6, RZ, R33, 0x40, RZ, 0xc0, !PT ;  /* 0x0000004021ff7812 */ /* 0x000fe200078cc0ff */
[----:B------:R-:W-:Y:S01]  /*8690*/  VIADD R23, R32, 0x1 ;  /* 0x0000000120177836 */ /* 0x000fe20000000000 */
[----:B------:R-:W-:Y:S01]  /*86a0*/  IADD3 R27, PT, PT, R28, R13, R27 ;  /* 0x0000000d1c1b7210 */ /* 0x000fe20007ffe01b */
[----:B------:R-:W-:Y:S01]  /*86b0*/  @P4 VIADD R23, R32, 0xffff ;  /* 0x0000ffff20174836 */ /* 0x000fe20000000000 */
[----:B------:R-:W-:Y:S01]  /*86c0*/  SEL R32, R53, 0xffffffff, P5 ;  /* 0xffffffff35207807 */ /* 0x000fe20002800000 */
[----:B------:R-:W-:Y:S01]  /*86d0*/  VIADD R13, R34, 0x1 ;  /* 0x00000001220d7836 */ /* 0x000fe20000000000 */
[----:B------:R-:W-:-:S02]  /*86e0*/  LOP3.LUT P5, RZ, R33, 0x200000, RZ, 0xc0, !PT ;  /* 0x0020000021ff7812 */ /* 0x000fc400078ac0ff */
[----:B------:R-:W-:Y:S02]  /*86f0*/  LOP3.LUT P4, RZ, R14, 0x20, RZ, 0xc0, !PT ;  /* 0x000000200eff7812 */ /* 0x000fe4000788c0ff */
[----:B------:R-:W-:Y:S02]  /*8700*/  IADD3 R26, PT, PT, R36, R35, R26 ;  /* 0x00000023241a7210 */ /* 0x000fe40007ffe01a */
[----:B------:R-:W-:Y:S01]  /*8710*/  PRMT R23, R23, 0x9910, RZ ;  /* 0x0000991017177816 */ /* 0x000fe200000000ff */
[----:B------:R-:W-:Y:S01]  /*8720*/  @P6 VIADD R13, R34, 0xffffffff ;  /* 0xffffffff220d6836 */ /* 0x000fe20000000000 */
[----:B------:R-:W-:-:S03]  /*8730*/  LOP3.LUT P6, RZ, R33, 0x4000, RZ, 0xc0, !PT ;  /* 0x0000400021ff7812 */ /* 0x000fc600078cc0ff */
[----:B------:R-:W-:-:S04]  /*8740*/  IMAD.IADD R62, R32, 0x1, R13 ;  /* 0x00000001203e7824 */ /* 0x000fc800078e020d */
[----:B------:R-:W-:Y:S01]  /*8750*/  IMAD.IADD R13, R61, 0x1, R62 ;  /* 0x000000013d0d7824 */ /* 0x000fe200078e023e */
[----:B------:R-:W-:Y:S01]  /*8760*/  IADD3 R62, PT, PT, R62, -0x1, R35 ;  /* 0xffffffff3e3e7810 */ /* 0x000fe20007ffe023 */
[----:B------:R-:W-:Y:S02]  /*8770*/  VIADD R61, R59, 0x1 ;  /* 0x000000013b3d7836 */ /* 0x000fe40000000000 */
[C---:B------:R-:W-:Y:S02]  /*8780*/  VIADD R28, R13.reuse, 0x1 ;  /* 0x000000010d1c7836 */ /* 0x040fe40000000000 */
[----:B------:R-:W-:Y:S01]  /*8790*/  @P1 VIADD R28, R13, 0xffffffff ;  /* 0xffffffff0d1c1836 */ /* 0x000fe20000000000 */
[----:B------:R-:W-:Y:S01]  /*87a0*/  ISETP.GE.AND P1, PT, R11, R60, PT ;  /* 0x0000003c0b00720c */ /* 0x000fe20003f26270 */
[----:B------:R-:W-:Y:S01]  /*87b0*/  @P3 VIADD R61, R59, 0xffffffff ;  /* 0xffffffff3b3d3836 */ /* 0x000fe20000000000 */
[----:B------:R-:W-:Y:S01]  /*87c0*/  SEL R11, R53, 0xffff, !P2 ;  /* 0x0000ffff350b7807 */ /* 0x000fe20005000000 */
[C---:B------:R-:W-:Y:S01]  /*87d0*/  VIADD R58, R28.reuse, 0x1 ;  /* 0x000000011c3a7836 */ /* 0x040fe20000000000 */
[----:B------:R-:W-:Y:S01]  /*87e0*/  SEL R60, RZ, 0x20, P0 ;  /* 0x00000020ff3c7807 */ /* 0x000fe20000000000 */
[----:B------:R-:W-:Y:S01]  /*87f0*/  @P5 VIADD R58, R28, 0xffffffff ;  /* 0xffffffff1c3a5836 */ /* 0x000fe20000000000 */
[----:B------:R-:W-:Y:S01]  /*8800*/  LOP3.LUT P5, RZ, R33, 0x1000000, RZ, 0xc0, !PT ;  /* 0x0100000021ff7812 */ /* 0x000fe200078ac0ff */
[----:B------:R-:W-:-:S02]  /*8810*/  VIADD R59, R10, 0x1 ;  /* 0x000000010a3b7836 */ /* 0x000fc40000000000 */
[----:B------:R-:W-:Y:S01]  /*8820*/  @P6 VIADD R59, R10, 0xffffffff ;  /* 0xffffffff0a3b6836 */ /* 0x000fe20000000000 */
[----:B------:R-:W-:Y:S01]  /*8830*/  SEL R10, R53, 0xffff, P5 ;  /* 0x0000ffff350a7807 */ /* 0x000fe20002800000 */
[----:B------:R-:W-:Y:S01]  /*8840*/  IMAD.MOV.U32 R13, RZ, RZ, 0x10000 ;  /* 0x00010000ff0d7424 */ /* 0x000fe200078e00ff */
[----:B------:R-:W-:Y:S01]  /*8850*/  LOP3.LUT P5, RZ, R14, 0x2000000, RZ, 0xc0, !PT ;  /* 0x020000000eff7812 */ /* 0x000fe200078ac0ff */
[----:B------:R-:W-:Y:S01]  /*8860*/  @P2 VIADD R13, R56, 0xffff ;  /* 0x0000ffff380d2836 */ /* 0x000fe20000000000 */
[----:B------:R-:W-:Y:S01]  /*8870*/  @P1 LOP3.LUT R63, R63, 0x2, RZ, 0xfc, !PT ;  /* 0x000000023f3f1812 */ /* 0x000fe200078efcff */
[----:B------:R-:W-:Y:S01]  /*8880*/  @P4 VIADD R13, R11, 0x1 ;  /* 0x000000010b0d4836 */ /* 0x000fe20000000000 */
[----:B------:R-:W-:Y:S01]  /*8890*/  PRMT R11, R10, 0x9910, RZ ;  /* 0x000099100a0b7816 */ /* 0x000fe200000000ff */
[----:B------:R-:W-:Y:S01]  /*88a0*/  IMAD.MOV.U32 R28, RZ, RZ, 0x1fffe ;  /* 0x0001fffeff1c7424 */ /* 0x000fe200078e00ff */
[----:B------:R-:W-:Y:S02]  /*88b0*/  PRMT R10, R64, 0x9910, RZ ;  /* 0x00009910400a7816 */ /* 0x000fe400000000ff */
[----:B------:R-:W-:-:S02]  /*88c0*/  PRMT R13, R13, 0x9910, RZ ;  /* 0x000099100d0d7816 */ /* 0x000fc400000000ff */
[----:B------:R-:W-:Y:S01]  /*88d0*/  ISETP.GE.AND P1, PT, R10, R11, PT ;  /* 0x0000000b0a00720c */ /* 0x000fe20003f26270 */
[----:B------:R-:W-:Y:S01]  /*88e0*/  IMAD.MOV.U32 R11, RZ, RZ, 0x1fffe ;  /* 0x0001fffeff0b7424 */ /* 0x000fe200078e00ff */
[C---:B------:R-:W-:Y:S01]  /*88f0*/  SEL R10, R53.reuse, 0xffff, P6 ;  /* 0x0000ffff350a7807 */ /* 0x040fe20003000000 */
[C---:B------:R-:W-:Y:S01]  /*8900*/  @P6 VIADD R11, R53.reuse, 0xffff ;  /* 0x0000ffff350b6836 */ /* 0x040fe20000000000 */
[----:B------:R-:W-:Y:S01]  /*8910*/  LOP3.LUT P6, RZ, R14, 0x100, RZ, 0xc0, !PT ;  /* 0x000001000eff7812 */ /* 0x000fe200078cc0ff */
[C---:B------:R-:W-:Y:S02]  /*8920*/  @P5 VIADD R28, R53.reuse, 0xffff ;  /* 0x0000ffff351c5836 */ /* 0x040fe40000000000 */
[----:B------:R-:W-:Y:S01]  /*8930*/  @P2 VIADD R11, R10, 0x1 ;  /* 0x000000010a0b2836 */ /* 0x000fe20000000000 */
[----:B------:R-:W-:Y:S02]  /*8940*/  SEL R10, R53, 0xffff, P5 ;  /* 0x0000ffff350a7807 */ /* 0x000fe40002800000 */
[----:B------:R-:W-:-:S02]  /*8950*/  ISETP.NE.AND P5, PT, R43, RZ, PT ;  /* 0x000000ff2b00720c */ /* 0x000fc40003fa5270 */
[----:B------:R-:W-:Y:S01]  /*8960*/  SEL R43, R53, 0xffff, P6 ;  /* 0x0000ffff352b7807 */ /* 0x000fe20003000000 */
[----:B------:R-:W-:Y:S01]  /*8970*/  @P2 VIADD R28, R10, 0x1 ;  /* 0x000000010a1c2836 */ /* 0x000fe20000000000 */
[----:B------:R-:W-:Y:S01]  /*8980*/  LOP3.LUT P2, RZ, R14, 0x8, RZ, 0xc0, !PT ;  /* 0x000000080eff7812 */ /* 0x000fe2000784c0ff */
[----:B------:R-:W-:Y:S01]  /*8990*/  IMAD.MOV.U32 R10, RZ, RZ, 0x1fffe ;  /* 0x0001fffeff0a7424 */ /* 0x000fe200078e00ff */
[----:B------:R-:W-:Y:S01]  /*89a0*/  LOP3.LUT R11, R11, 0x8000, RZ, 0xc0, !PT ;  /* 0x000080000b0b7812 */ /* 0x000fe200078ec0ff */
[----:B------:R-:W-:Y:S01]  /*89b0*/  @P6 VIADD R10, R53, 0xffff ;  /* 0x0000ffff350a6836 */ /* 0x000fe20000000000 */
[----:B------:R-:W-:-:S09]  /*89c0*/  LOP3.LUT P6, RZ, R33, 0x2000, RZ, 0xc0, !PT ;  /* 0x0000200021ff7812 */ /* 0x000fd200078cc0ff */
[----:B------:R-:W-:Y:S01]  /*89d0*/  @P2 VIADD R10, R43, 0x1 ;  /* 0x000000012b0a2836 */ /* 0x000fe20000000000 */
[----:B------:R-:W-:Y:S02]  /*89e0*/  SHF.R.U32.HI R43, RZ, 0x7, R42 ;  /* 0x00000007ff2b7819 */ /* 0x000fe4000001162a */
[----:B------:R-:W-:Y:S02]  /*89f0*/  LOP3.LUT P2, RZ, R33, 0x40000, RZ, 0xc0, !PT ;  /* 0x0004000021ff7812 */ /* 0x000fe4000784c0ff */
[----:B------:R-:W-:Y:S02]  /*8a00*/  LOP3.LUT R43, R43, 0x1, RZ, 0xc0, !PT ;  /* 0x000000012b2b7812 */ /* 0x000fe400078ec0ff */
[----:B------:R-:W-:Y:S02]  /*8a10*/  PRMT R10, R10, 0x9910, RZ ;  /* 0x000099100a0a7816 */ /* 0x000fe400000000ff */
[----:B------:R-:W-:Y:S02]  /*8a20*/  ISETP.NE.U32.AND P0, PT, R43, 0x1, PT ;  /* 0x000000012b00780c */ /* 0x000fe40003f05070 */
[----:B------:R-:W-:-:S02]  /*8a30*/  LOP3.LUT R43, R14, 0x2, RZ, 0xc0, !PT ;  /* 0x000000020e2b7812 */ /* 0x000fc400078ec0ff */
[----:B------:R-:W-:Y:S02]  /*8a40*/  SEL R60, R60, RZ, !P0 ;  /* 0x000000ff3c3c7207 */ /* 0x000fe40004000000 */
[----:B------:R-:W-:Y:S02]  /*8a50*/  LOP3.LUT P0, RZ, R42, 0x10, RZ, 0xc0, !PT ;  /* 0x000000102aff7812 */ /* 0x000fe4000780c0ff */
[----:B------:R-:W-:Y:S01]  /*8a60*/  IADD3 R24, PT, PT, R60, R24, R41 ;  /* 0x000000183c187210 */ /* 0x000fe20007ffe029 */
[----:B------:R-:W-:Y:S01]  /*8a70*/  VIADD R60, R26, 0xffffffff ;  /* 0xffffffff1a3c7836 */ /* 0x000fe20000000000 */
[----:B------:R-:W-:Y:S02]  /*8a80*/  SEL R41, R53, 0xffffffff, P4 ;  /* 0xffffffff35297807 */ /* 0x000fe40002000000 */
[----:B------:R-:W-:-:S03]  /*8a90*/  LOP3.LUT P4, RZ, R33, 0x8, RZ, 0xc0, !PT ;  /* 0x0000000821ff7812 */ /* 0x000fc6000788c0ff */
[C---:B------:R-:W-:Y:S02]  /*8aa0*/  IMAD.IADD R40, R41.reuse, 0x1, R40 ;  /* 0x0000000129287824 */ /* 0x040fe400078e0228 */
[----:B------:R-:W-:Y:S01]  /*8ab0*/  IMAD.IADD R39, R41, 0x1, R39 ;  /* 0x0000000129277824 */ /* 0x000fe200078e0227 */
[----:B------:R-:W-:Y:S01]  /*8ac0*/  SEL R41, R55, 0x1, !P5 ;  /* 0x0000000137297807 */ /* 0x000fe20006800000 */
[----:B------:R-:W-:Y:S01]  /*8ad0*/  @P0 VIADD R60, R26, 0x1 ;  /* 0x000000011a3c0836 */ /* 0x000fe20000000000 */
[----:B------:R-:W-:Y:S01]  /*8ae0*/  LOP3.LUT P5, RZ, R33, 0x40, RZ, 0xc0, !PT ;  /* 0x0000004021ff7812 */ /* 0x000fe200078ac0ff */
[C---:B------:R-:W-:Y:S02]  /*8af0*/  VIADD R26, R29.reuse, 0xffff ;  /* 0x0000ffff1d1a7836 */ /* 0x040fe40000000000 */
[----:B------:R-:W-:Y:S01]  /*8b00*/  @P0 VIADD R26, R29, 0x1 ;  /* 0x000000011d1a0836 */ /* 0x000fe20000000000 */
[----:B------:R-:W-:Y:S01]  /*8b10*/  ISETP.GT.AND P0, PT, R62, R41, PT ;  /* 0x000000293e00720c */ /* 0x000fe20003f04270 */
[----:B------:R-:W-:Y:S01]  /*8b20*/  IMAD.MOV.U32 R62, RZ, RZ, 0x1fffe ;  /* 0x0001fffeff3e7424 */ /* 0x000fe200078e00ff */
[C---:B------:R-:W-:Y:S01]  /*8b30*/  SEL R41, R53.reuse, 0xffff, P2 ;  /* 0x0000ffff35297807 */ /* 0x040fe20001000000 */
[----:B------:R-:W-:Y:S01]  /*8b40*/  @P2 VIADD R62, R53, 0xffff ;  /* 0x0000ffff353e2836 */ /* 0x000fe20000000000 */
[----:B------:R-:W-:-:S02]  /*8b50*/  LOP3.LUT P2, RZ, R42, 0x800000, RZ, 0xc0, !PT ;  /* 0x008000002aff7812 */ /* 0x000fc4000784c0ff */
[--C-:B------:R-:W-:Y:S01]  /*8b60*/  IADD3 R29, PT, PT, R37, R61, R34.reuse ;  /* 0x0000003d251d7210 */ /* 0x100fe20007ffe022 */
[----:B------:R-:W-:Y:S01]  /*8b70*/  VIADD R37, R17, 0x1 ;  /* 0x0000000111257836 */ /* 0x000fe20000000000 */
[----:B------:R-:W-:Y:S02]  /*8b80*/  IADD3 R34, PT, PT, R35, R36, R34 ;  /* 0x0000002423227210 */ /* 0x000fe40007ffe022 */
[----:B------:R-:W-:Y:S01]  /*8b90*/  IADD3 R29, PT, PT, R44, R29, R35 ;  /* 0x0000001d2c1d7210 */ /* 0x000fe20007ffe023 */
[----:B------:R-:W-:Y:S01]  /*8ba0*/  IMAD.MOV.U32 R44, RZ, RZ, 0x1fffe ;  /* 0x0001fffeff2c7424 */ /* 0x000fe200078e00ff */
[----:B------:R-:W-:Y:S01]  /*8bb0*/  PRMT R26, R26, 0x9910, RZ ;  /* 0x000099101a1a7816 */ /* 0x000fe200000000ff */
[----:B------:R-:W-:-:S04]  /*8bc0*/  @P4 VIADD R44, R53, 0xffff ;  /* 0x0000ffff352c4836 */ /* 0x000fc80000000000 */
[----:B------:R-:W-:Y:S01]  /*8bd0*/  @P2 VIADD R62, R41, 0x1 ;  /* 0x00000001293e2836 */ /* 0x000fe20000000000 */
[----:B------:R-:W-:Y:S02]  /*8be0*/  SEL R41, R53, 0xffff, P4 ;  /* 0x0000ffff35297807 */ /* 0x000fe40002000000 */
[----:B------:R-:W-:-:S13]  /*8bf0*/  LOP3.LUT P4, RZ, R42, 0x80000, RZ, 0xc0, !PT ;  /* 0x000800002aff7812 */ /* 0x000fda000788c0ff */
[----:B------:R-:W-:Y:S01]  /*8c00*/  @P4 VIADD R44, R41, 0x1 ;  /* 0x00000001292c4836 */ /* 0x000fe20000000000 */
[----:B------:R-:W-:Y:S02]  /*8c10*/  LOP3.LUT P4, RZ, R14, 0x800, RZ, 0xc0, !PT ;  /* 0x000008000eff7812 */ /* 0x000fe4000788c0ff */
[----:B------:R-:W-:-:S11]  /*8c20*/  IADD3 R41, PT, PT, -R43, -0x1, RZ ;  /* 0xffffffff2b297810 */ /* 0x000fd60007ffe1ff */
[----:B------:R-:W-:Y:S02]  /*8c30*/  @P4 IADD3 R41, PT, PT, -R43, 0x1, RZ ;  /* 0x000000012b294810 */ /* 0x000fe40007ffe1ff */
[----:B------:R-:W-:-:S03]  /*8c40*/  LOP3.LUT P4, RZ, R42, 0x8, RZ, 0xc0, !PT ;  /* 0x000000082aff7812 */ /* 0x000fc6000788c0ff */
[----:B------:R-:W-:Y:S01]  /*8c50*/  IMAD.IADD R41, R32, 0x1, R41 ;  /* 0x0000000120297824 */ /* 0x000fe200078e0229 */
[----:B------:R-:W-:-:S03]  /*8c60*/  IADD3 R32, PT, PT, R20, R32, R31 ;  /* 0x0000002014207210 */ /* 0x000fc60007ffe01f */
[C---:B------:R-:W-:Y:S02]  /*8c70*/  VIADD R43, R41.reuse, 0xffffffff ;  /* 0xffffffff292b7836 */ /* 0x040fe40000000000 */
[----:B------:R-:W-:Y:S01]  /*8c80*/  @P2 VIADD R43, R41, 0x1 ;  /* 0x00000001292b2836 */ /* 0x000fe20000000000 */
[----:B------:R-:W-:Y:S01]  /*8c90*/  LOP3.LUT P2, RZ, R14, 0x40000000, RZ, 0xc0, !PT ;  /* 0x400000000eff7812 */ /* 0x000fe2000784c0ff */
[----:B------:R-:W-:Y:S02]  /*8ca0*/  VIADD R41, R35, 0xffffffff ;  /* 0xffffffff23297836 */ /* 0x000fe40000000000 */
[----:B------:R-:W-:-:S10]  /*8cb0*/  VIADD R43, R43, 0x1 ;  /* 0x000000012b2b7836 */ /* 0x000fd40000000000 */
[----:B------:R-:W-:Y:S01]  /*8cc0*/  @P2 VIADD R41, R35, 0x1 ;  /* 0x0000000123292836 */ /* 0x000fe20000000000 */
[----:B------:R-:W-:Y:S01]  /*8cd0*/  LOP3.LUT P2, RZ, R33, 0x8000, RZ, 0xc0, !PT ;  /* 0x0000800021ff7812 */ /* 0x000fe2000784c0ff */
[----:B------:R-:W-:-:S12]  /*8ce0*/  VIADD R35, R34, 0x1 ;  /* 0x0000000122237836 */ /* 0x000fd80000000000 */
[----:B------:R-:W-:Y:S01]  /*8cf0*/  @P2 VIADD R35, R34, 0xffffffff ;  /* 0xffffffff22232836 */ /* 0x000fe20000000000 */
[----:B------:R-:W-:-:S03]  /*8d00*/  LOP3.LUT P2, RZ, R42, 0x4, RZ, 0xc0, !PT ;  /* 0x000000042aff7812 */ /* 0x000fc6000784c0ff */
[C---:B------:R-:W-:Y:S02]  /*8d10*/  VIADD R34, R35.reuse, 0xffffffff ;  /* 0xffffffff23227836 */ /* 0x040fe40000000000 */
[----:B------:R-:W-:Y:S01]  /*8d20*/  @P6 VIADD R34, R35, 0x1 ;  /* 0x0000000123226836 */ /* 0x000fe20000000000 */
[----:B------:R-:W-:-:S03]  /*8d30*/  LOP3.LUT P6, RZ, R63, 0x2, RZ, 0xc0, !PT ;  /* 0x000000023fff7812 */ /* 0x000fc600078cc0ff */
[----:B------:R-:W-:-:S04]  /*8d40*/  VIADD R35, R34, 0xffffffff ;  /* 0xffffffff22237836 */ /* 0x000fc80000000000 */
[----:B------:R-:W-:-:S04]  /*8d50*/  @P2 VIADD R35, R34, 0x1 ;  /* 0x0000000122232836 */ /* 0x000fc80000000000 */
[C---:B------:R-:W-:Y:S02]  /*8d60*/  VIADD R61, R35.reuse, 0xffffffff ;  /* 0xffffffff233d7836 */ /* 0x040fe40000000000 */
[----:B------:R-:W-:Y:S01]  /*8d70*/  @P4 VIADD R61, R35, 0x1 ;  /* 0x00000001233d4836 */ /* 0x000fe20000000000 */
[----:B------:R-:W-:Y:S01]  /*8d80*/  LOP3.LUT P4, RZ, R42, 0x400, RZ, 0xc0, !PT ;  /* 0x000004002aff7812 */ /* 0x000fe2000788c0ff */
[----:B------:R-:W-:-:S03]  /*8d90*/  IMAD.MOV.U32 R35, RZ, RZ, 0x1fffe ;  /* 0x0001fffeff237424 */ /* 0x000fc600078e00ff */
[----:B------:R-:W-:-:S09]  /*8da0*/  SEL R34, R53, 0xffff, P4 ;  /* 0x0000ffff35227807 */ /* 0x000fd20002000000 */
[----:B------:R-:W-:Y:S01]  /*8db0*/  @P4 VIADD R35, R53, 0xffff ;  /* 0x0000ffff35234836 */ /* 0x000fe20000000000 */
[----:B------:R-:W-:Y:S01]  /*8dc0*/  ISETP.GT.AND P4, PT, R32, 0x2, PT ;  /* 0x000000022000780c */ /* 0x000fe20003f84270 */
[----:B------:R-:W-:Y:S01]  /*8dd0*/  @P2 VIADD R35, R34, 0x1 ;  /* 0x0000000122232836 */ /* 0x000fe20000000000 */
[----:B------:R-:W-:-:S04]  /*8de0*/  LOP3.LUT R34, R33, 0x1, RZ, 0xc0, !PT ;  /* 0x0000000121227812 */ /* 0x000fc800078ec0ff */
[----:B------:R-:W-:Y:S02]  /*8df0*/  ISETP.NE.U32.AND P2, PT, R34, 0x1, PT ;  /* 0x000000012200780c */ /* 0x000fe40003f45070 */
[----:B------:R-:W-:Y:S02]  /*8e00*/  PRMT R34, R44, 0x9910, RZ ;  /* 0x000099102c227816 */ /* 0x000fe400000000ff */
[----:B------:R-:W-:Y:S02]  /*8e10*/  PRMT R35, R35, 0x9910, RZ ;  /* 0x0000991023237816 */ /* 0x000fe400000000ff */
[----:B------:R-:W-:Y:S02]  /*8e20*/  SEL R44, RZ, 0x20000, P6 ;  /* 0x00020000ff2c7807 */ /* 0x000fe40003000000 */
[----:B------:R-:W-:-:S04]  /*8e30*/  ISETP.GT.AND P6, PT, R26, 0x1, PT ;  /* 0x000000011a00780c */ /* 0x000fc80003fc4270 */
[----:B------:R-:W-:Y:S01]  /*8e40*/  SEL R26, RZ, 0x40, !P6 ;  /* 0x00000040ff1a7807 */ /* 0x000fe20007000000 */
[----:B------:R-:W-:Y:S01]  /*8e50*/  @P2 VIADD R37, R17, 0xffffffff ;  /* 0xffffffff11252836 */ /* 0x000fe20000000000 */
[----:B------:R-:W-:Y:S02]  /*8e60*/  LOP3.LUT P2, RZ, R14, 0x1000, RZ, 0xc0, !PT ;  /* 0x000010000eff7812 */ /* 0x000fe4000784c0ff */
[----:B------:R-:W-:Y:S01]  /*8e70*/  ISETP.GT.AND P6, PT, R29, RZ, PT ;  /* 0x000000ff1d00720c */ /* 0x000fe20003fc4270 */
[----:B------:R-:W-:Y:S02]  /*8e80*/  IMAD.IADD R36, R30, 0x1, R37 ;  /* 0x000000011e247824 */ /* 0x000fe400078e0225 */
[----:B------:R-:W-:-:S08]  /*8e90*/  VIADD R30, R17, 0xffffffff ;  /* 0xffffffff111e7836 */ /* 0x000fd00000000000 */
[----:B------:R-:W-:Y:S01]  /*8ea0*/  @P2 VIADD R30, R17, 0x1 ;  /* 0x00000001111e2836 */ /* 0x000fe20000000000 */
[----:B------:R-:W-:Y:S01]  /*8eb0*/  LOP3.LUT P2, RZ, R42, 0x8000000, RZ, 0xc0, !PT ;  /* 0x080000002aff7812 */ /* 0x000fe2000784c0ff */
[----:B------:R-:W-:-:S03]  /*8ec0*/  IMAD.IADD R17, R20, 0x1, R17 ;  /* 0x0000000114117824 */ /* 0x000fc600078e0211 */
[----:B------:R-:W-:Y:S01]  /*8ed0*/  IADD3 R31, PT, PT, R19, R32, R30 ;  /* 0x00000020131f7210 */ /* 0x000fe20007ffe01e */
[----:B------:R-:W-:Y:S02]  /*8ee0*/  VIADD R20, R17, 0xffffffff ;  /* 0xffffffff11147836 */ /* 0x000fe40000000000 */
[----:B------:R-:W-:Y:S02]  /*8ef0*/  IMAD.IADD R19, R19, 0x1, R18 ;  /* 0x0000000113137824 */ /* 0x000fe400078e0212 */
[----:B------:R-:W-:-:S04]  /*8f00*/  VIADD R30, R31, 0x1 ;  /* 0x000000011f1e7836 */ /* 0x000fc80000000000 */
[----:B------:R-:W-:Y:S01]  /*8f10*/  @P2 VIADD R30, R31, 0xffffffff ;  /* 0xffffffff1f1e2836 */ /* 0x000fe20000000000 */
[----:B------:R-:W-:Y:S02]  /*8f20*/  PRMT R31, R28, 0x9910, RZ ;  /* 0x000099101c1f7816 */ /* 0x000fe400000000ff */
[----:B------:R-:W-:Y:S01]  /*8f30*/  PRMT R28, R62, 0x9910, RZ ;  /* 0x000099103e1c7816 */ /* 0x000fe200000000ff */
[----:B------:R-:W-:Y:S01]  /*8f40*/  VIADD R30, R30, 0x1 ;  /* 0x000000011e1e7836 */ /* 0x000fe20000000000 */
[----:B------:R-:W-:Y:S02]  /*8f50*/  SEL R62, R53, 0xffff, P5 ;  /* 0x0000ffff353e7807 */ /* 0x000fe40002800000 */
[----:B------:R-:W-:Y:S01]  /*8f60*/  ISETP.GT.AND P2, PT, R31, R28, PT ;  /* 0x0000001c1f00720c */ /* 0x000fe20003f44270 */
[----:B------:R-:W-:Y:S01]  /*8f70*/  IMAD.MOV.U32 R28, RZ, RZ, 0x1fffe ;  /* 0x0001fffeff1c7424 */ /* 0x000fe200078e00ff */
[----:B------:R-:W-:Y:S01]  /*8f80*/  SEL R31, RZ, 0x2000, !P4 ;  /* 0x00002000ff1f7807 */ /* 0x000fe20006000000 */
[----:B------:R-:W-:Y:S01]  /*8f90*/  @P5 VIADD R28, R53, 0xffff ;  /* 0x0000ffff351c5836 */ /* 0x000fe20000000000 */
[----:B------:R-:W-:-:S02]  /*8fa0*/  ISETP.GT.AND P4, PT, R27, 0x1, PT ;  /* 0x000000011b00780c */ /* 0x000fc40003f84270 */
[----:B------:R-:W-:Y:S02]  /*8fb0*/  ISETP.GE.AND P5, PT, R47, -0x1, PT ;  /* 0xffffffff2f00780c */ /* 0x000fe40003fa6270 */
[----:B------:R-:W-:Y:S02]  /*8fc0*/  SEL R27, RZ, 0x400000, !P4 ;  /* 0x00400000ff1b7807 */ /* 0x000fe40006000000 */
[----:B------:R-:W-:-:S04]  /*8fd0*/  ISETP.GT.AND P4, PT, R13, 0x1, PT ;  /* 0x000000010d00780c */ /* 0x000fc80003f84270 */
[----:B------:R-:W-:Y:S02]  /*8fe0*/  SEL R32, RZ, 0x4000000, !P4 ;  /* 0x04000000ff207807 */ /* 0x000fe40006000000 */
[----:B------:R-:W-:Y:S02]  /*8ff0*/  ISETP.GT.AND P4, PT, R60, 0x1, PT ;  /* 0x000000013c00780c */ /* 0x000fe40003f84270 */
[----:B------:R-:W-:Y:S02]  /*9000*/  LOP3.LUT R21, R21, R32, RZ, 0xfc, !PT ;  /* 0x0000002015157212 */ /* 0x000fe400078efcff */
[----:B------:R-:W-:Y:S02]  /*9010*/  SEL R13, RZ, 0x2000, !P4 ;  /* 0x00002000ff0d7807 */ /* 0x000fe40006000000 */
[----:B------:R-:W-:-:S04]  /*9020*/  ISETP.GE.AND P4, PT, R34, -0x1, PT ;  /* 0xffffffff2200780c */ /* 0x000fc80003f86270 */
[----:B------:R-:W-:Y:S02]  /*9030*/  SEL R34, RZ, 0x80, P4 ;  /* 0x00000080ff227807 */ /* 0x000fe40002000000 */
[----:B------:R-:W-:-:S04]  /*9040*/  ISETP.GT.AND P4, PT, R35, 0x1, PT ;  /* 0x000000012300780c */ /* 0x000fc80003f84270 */
[----:B------:R-:W-:Y:S02]  /*9050*/  SEL R35, RZ, 0x800, !P4 ;  /* 0x00000800ff237807 */ /* 0x000fe40006000000 */
[----:B------:R-:W-:-:S04]  /*9060*/  ISETP.GE.AND P4, PT, R36, 0x2, PT ;  /* 0x000000022400780c */ /* 0x000fc80003f86270 */
[----:B------:R-:W-:Y:S02]  /*9070*/  SEL R36, RZ, 0x1000, P4 ;  /* 0x00001000ff247807 */ /* 0x000fe40002000000 */
[----:B------:R-:W-:-:S04]  /*9080*/  ISETP.GT.AND P4, PT, R59, 0x1, PT ;  /* 0x000000013b00780c */ /* 0x000fc80003f84270 */
[----:B------:R-:W-:Y:S02]  /*9090*/  SEL R37, RZ, 0x1000, !P4 ;  /* 0x00001000ff257807 */ /* 0x000fe40006000000 */
[----:B------:R-:W-:Y:S02]  /*90a0*/  ISETP.GE.AND P4, PT, R48, 0x2, PT ;  /* 0x000000023000780c */ /* 0x000fe40003f86270 */
[----:B------:R-:W-:Y:S02]  /*90b0*/  SEL R48, RZ, 0x800000, P1 ;  /* 0x00800000ff307807 */ /* 0x000fe40000800000 */
[----:B------:R-:W-:Y:S02]  /*90c0*/  SEL R29, RZ, 0x20000000, P4 ;  /* 0x20000000ff1d7807 */ /* 0x000fe40002000000 */
[----:B------:R-:W-:Y:S02]  /*90d0*/  ISETP.GT.AND P4, PT, R40, 0x2, PT ;  /* 0x000000022800780c */ /* 0x000fe40003f84270 */
[----:B------:R-:W-:-:S02]  /*90e0*/  ISETP.NE.AND P1, PT, R45, RZ, PT ;  /* 0x000000ff2d00720c */ /* 0x000fc40003f25270 */
[----:B------:R-:W-:Y:S02]  /*90f0*/  SEL R59, RZ, 0x80, !P4 ;  /* 0x00000080ff3b7807 */ /* 0x000fe40006000000 */
[----:B------:R-:W-:Y:S02]  /*9100*/  ISETP.GT.AND P4, PT, R51, RZ, PT ;  /* 0x000000ff3300720c */ /* 0x000fe40003f84270 */
[----:B------:R-:W-:Y:S02]  /*9110*/  SEL R45, RZ, 0x40, P5 ;  /* 0x00000040ff2d7807 */ /* 0x000fe40002800000 */
[----:B------:R-:W-:Y:S02]  /*9120*/  ISETP.GT.AND P5, PT, R39, 0x1, PT ;  /* 0x000000012700780c */ /* 0x000fe40003fa4270 */
[----:B------:R-:W-:Y:S02]  /*9130*/  SEL R40, RZ, 0x10000, P4 ;  /* 0x00010000ff287807 */ /* 0x000fe40002000000 */
[----:B------:R-:W-:-:S02]  /*9140*/  SEL R39, RZ, 0x200, !P6 ;  /* 0x00000200ff277807 */ /* 0x000fc40007000000 */
[----:B------:R-:W-:Y:S02]  /*9150*/  LOP3.LUT P4, RZ, R33, 0x4, RZ, 0xc0, !PT ;  /* 0x0000000421ff7812 */ /* 0x000fe4000788c0ff */
[----:B------:R-:W-:-:S04]  /*9160*/  ISETP.GT.AND P6, PT, R50, RZ, PT ;  /* 0x000000ff3200720c */ /* 0x000fc80003fc4270 */
[----:B------:R-:W-:Y:S02]  /*9170*/  SEL R50, RZ, 0x800, !P6 ;  /* 0x00000800ff327807 */ /* 0x000fe40007000000 */
[----:B------:R-:W-:-:S04]  /*9180*/  ISETP.GT.AND P6, PT, R43, RZ, PT ;  /* 0x000000ff2b00720c */ /* 0x000fc80003fc4270 */
[----:B------:R-:W-:Y:S01]  /*9190*/  SEL R51, RZ, 0x100, !P6 ;  /* 0x00000100ff337807 */ /* 0x000fe20007000000 */
[----:B------:R-:W-:Y:S01]  /*91a0*/  @P4 VIADD R28, R62, 0x1 ;  /* 0x000000013e1c4836 */ /* 0x000fe20000000000 */
[----:B------:R-:W-:Y:S02]  /*91b0*/  ISETP.GT.AND P6, PT, R49, 0x1, PT ;  /* 0x000000013100780c */ /* 0x000fe40003fc4270 */
[----:B------:R-:W-:Y:S02]  /*91c0*/  ISETP.GT.AND P4, PT, R30, 0x5, PT ;  /* 0x000000051e00780c */ /* 0x000fe40003f84270 */
[----:B------:R-:W-:Y:S02]  /*91d0*/  SEL R43, RZ, 0x80000, !P6 ;  /* 0x00080000ff2b7807 */ /* 0x000fe40007000000 */
[----:B------:R-:W-:Y:S02]  /*91e0*/  LOP3.LUT P6, RZ, R33, 0x8000000, RZ, 0xc0, !PT ;  /* 0x0800000021ff7812 */ /* 0x000fe400078cc0ff */
[----:B------:R-:W-:-:S02]  /*91f0*/  PRMT R30, R28, 0x9910, RZ ;  /* 0x000099101c1e7816 */ /* 0x000fc400000000ff */
[----:B------:R-:W-:Y:S02]  /*9200*/  SEL R28, RZ, 0x4000, !P4 ;  /* 0x00004000ff1c7807 */ /* 0x000fe40006000000 */
[----:B------:R-:W-:-:S04]  /*9210*/  ISETP.GT.AND P4, PT, R30, 0x1, PT ;  /* 0x000000011e00780c */ /* 0x000fc80003f84270 */
[----:B------:R-:W-:Y:S02]  /*9220*/  SEL R47, RZ, 0x8000, !P4 ;  /* 0x00008000ff2f7807 */ /* 0x000fe40006000000 */
[----:B------:R-:W-:Y:S01]  /*9230*/  ISETP.GT.AND P4, PT, R23, 0x1, PT ;  /* 0x000000011700780c */ /* 0x000fe20003f84270 */
[C---:B------:R-:W-:Y:S02]  /*9240*/  VIADD R23, R46.reuse, 0x1fffff ;  /* 0x001fffff2e177836 */ /* 0x040fe40000000000 */
[----:B------:R-:W-:Y:S02]  /*9250*/  @P6 VIADD R23, R46, 0x1 ;  /* 0x000000012e176836 */ /* 0x000fe40000000000 */
[----:B------:R-:W-:Y:S01]  /*9260*/  @P6 VIADD R20, R17, 0x1 ;  /* 0x0000000111146836 */ /* 0x000fe20000000000 */
[----:B------:R-:W-:Y:S01]  /*9270*/  ISETP.GT.AND P6, PT, R14, -0x1, PT ;  /* 0xffffffff0e00780c */ /* 0x000fe20003fc4270 */
[----:B------:R-:W-:Y:S01]  /*9280*/  IMAD.MOV.U32 R17, RZ, RZ, 0x10000 ;  /* 0x00010000ff117424 */ /* 0x000fe200078e00ff */
[----:B------:R-:W-:-:S02]  /*9290*/  LOP3.LUT R23, R23, 0x100000, RZ, 0xc0, !PT ;  /* 0x0010000017177812 */ /* 0x000fc400078ec0ff */
[----:B------:R-:W-:-:S09]  /*92a0*/  SEL R30, R53, 0xffff, !P6 ;  /* 0x0000ffff351e7807 */ /* 0x000fd20007000000 */
[----:B------:R-:W-:Y:S01]  /*92b0*/  @!P6 VIADD R17, R53, 0x1 ;  /* 0x000000013511e836 */ /* 0x000fe20000000000 */
[----:B------:R-:W-:Y:S01]  /*92c0*/  ISETP.GT.AND P6, PT, R52, 0x1, PT ;  /* 0x000000013400780c */ /* 0x000fe20003fc4270 */
[----:B------:R-:W-:Y:S01]  /*92d0*/  @P1 VIADD R17, R30, 0xffff ;  /* 0x0000ffff1e111836 */ /* 0x000fe20000000000 */
[----:B------:R-:W-:Y:S02]  /*92e0*/  ISETP.GT.AND P1, PT, R20, 0x1, PT ;  /* 0x000000011400780c */ /* 0x000fe40003f24270 */
[----:B------:R-:W-:Y:S01]  /*92f0*/  IADD3 R30, PT, PT, R59, R45, R24 ;  /* 0x0000002d3b1e7210 */ /* 0x000fe20007ffe018 */
[----:B------:R-:W-:Y:S01]  /*9300*/  VIADD R24, R16, 0xffff ;  /* 0x0000ffff10187836 */ /* 0x000fe20000000000 */
[----:B------:R-:W-:Y:S02]  /*9310*/  PRMT R17, R17, 0x9910, RZ ;  /* 0x0000991011117816 */ /* 0x000fe400000000ff */
[----:B------:R-:W-:Y:S02]  /*9320*/  SEL R20, RZ, 0x80000, !P1 ;  /* 0x00080000ff147807 */ /* 0x000fe40004800000 */
[----:B------:R-:W-:-:S02]  /*9330*/  ISETP.GT.AND P1, PT, R17, 0x1, PT ;  /* 0x000000011100780c */ /* 0x000fc40003f24270 */
[----:B------:R-:W-:Y:S01]  /*9340*/  SHF.R.U32.HI R45, RZ, 0x14, R14 ;  /* 0x00000014ff2d7819 */ /* 0x000fe2000001160e */
[----:B------:R-:W-:Y:S01]  /*9350*/  IMAD.SHL.U32 R14, R14, 0x200000, RZ ;  /* 0x002000000e0e7824 */ /* 0x000fe200078e00ff */
[----:B------:R-:W-:Y:S02]  /*9360*/  SEL R17, RZ, 0x100000, !P1 ;  /* 0x00100000ff117807 */ /* 0x000fe40004800000 */
[----:B------:R-:W-:Y:S02]  /*9370*/  LOP3.LUT P1, RZ, R33, 0x2, RZ, 0xc0, !PT ;  /* 0x0000000221ff7812 */ /* 0x000fe4000782c0ff */
[----:B------:R-:W-:Y:S02]  /*9380*/  LOP3.LUT R26, R26, 0x20, R45, 0xf8, !PT ;  /* 0x000000201a1a7812 */ /* 0x000fe400078ef82d */
[----:B------:R-:W-:Y:S02]  /*9390*/  LOP3.LUT R14, R21, 0x10000000, R14, 0xf8, !PT ;  /* 0x10000000150e7812 */ /* 0x000fe400078ef80e */
[----:B------:R-:W-:-:S02]  /*93a0*/  LOP3.LUT R26, R51, R26, R34, 0xfe, !PT ;  /* 0x0000001a331a7212 */ /* 0x000fc400078efe22 */
[----:B------:R-:W-:-:S04]  /*93b0*/  LOP3.LUT R14, R14, R29, RZ, 0xfc, !PT ;  /* 0x0000001d0e0e7212 */ /* 0x000fc800078efcff */
[----:B------:R-:W-:Y:S01]  /*93c0*/  LOP3.LUT R14, R14, 0x80000000, R41, 0xf8, !PT ;  /* 0x800000000e0e7812 */ /* 0x000fe200078ef829 */
[----:B------:R-:W-:Y:S01]  /*93d0*/  @P1 VIADD R24, R16, 0x1 ;  /* 0x0000000110181836 */ /* 0x000fe20000000000 */
[C---:B------:R-:W-:Y:S01]  /*93e0*/  LOP3.LUT P1, RZ, R42.reuse, 0x400000, RZ, 0xc0, !PT ;  /* 0x004000002aff7812 */ /* 0x040fe2000782c0ff */
[----:B------:R-:W-:Y:S02]  /*93f0*/  IMAD.SHL.U32 R16, R33, 0x2, RZ ;  /* 0x0000000221107824 */ /* 0x000fe400078e00ff */
[----:B------:R-:W-:-:S03]  /*9400*/  IMAD.SHL.U32 R42, R42, 0x2, RZ ;  /* 0x000000022a2a7824 */ /* 0x000fc600078e00ff */
[----:B------:R-:W-:-:S04]  /*9410*/  LOP3.LUT R16, R16, 0x400, RZ, 0xc0, !PT ;  /* 0x0000040010107812 */ /* 0x000fc800078ec0ff */
[----:B------:R-:W-:Y:S01]  /*9420*/  IADD3 R30, PT, PT, R16, R39, R30 ;  /* 0x00000027101e7210 */ /* 0x000fe20007ffe01e */
[----:B------:R-:W-:Y:S01]  /*9430*/  IMAD.MOV.U32 R39, RZ, RZ, 0x1fffe ;  /* 0x0001fffeff277424 */ /* 0x000fe200078e00ff */
[C---:B------:R-:W-:Y:S01]  /*9440*/  SEL R16, R53.reuse, 0xffff, P3 ;  /* 0x0000ffff35107807 */ /* 0x040fe20001800000 */
[----:B------:R-:W-:Y:S01]  /*9450*/  @P3 VIADD R39, R53, 0xffff ;  /* 0x0000ffff35273836 */ /* 0x000fe20000000000 */
[----:B------:R-:W-:Y:S02]  /*9460*/  ISETP.GT.AND P3, PT, R61, 0x1, PT ;  /* 0x000000013d00780c */ /* 0x000fe40003f64270 */
[----:B------:R-:W-:Y:S01]  /*9470*/  IADD3 R30, PT, PT, R37, R30, R50 ;  /* 0x0000001e251e7210 */ /* 0x000fe20007ffe032 */
[----:B------:R-:W-:Y:S01]  /*9480*/  @P1 VIADD R39, R16, 0x1 ;  /* 0x0000000110271836 */ /* 0x000fe20000000000 */
[----:B------:R-:W-:Y:S02]  /*9490*/  SEL R16, RZ, 0x200, !P3 ;  /* 0x00000200ff107807 */ /* 0x000fe40005800000 */
[----:B------:R-:W-:-:S02]  /*94a0*/  IADD3 R13, PT, PT, R38, R30, R13 ;  /* 0x0000001e260d7210 */ /* 0x000fc40007ffe00d */
[----:B------:R-:W-:Y:S01]  /*94b0*/  LOP3.LUT R16, R35, R26, R16, 0xfe, !PT ;  /* 0x0000001a23107212 */ /* 0x000fe200078efe10 */
[----:B------:R-:W-:Y:S01]  /*94c0*/  VIADD R26, R19, 0xffffffff ;  /* 0xffffffff131a7836 */ /* 0x000fe20000000000 */
[----:B------:R-:W-:Y:S02]  /*94d0*/  IADD3 R11, PT, PT, R40, R13, R11 ;  /* 0x0000000d280b7210 */ /* 0x000fe40007ffe00b */
[----:B------:R-:W-:Y:S02]  /*94e0*/  LOP3.LUT R16, R31, R16, R36, 0xfe, !PT ;  /* 0x000000101f107212 */ /* 0x000fe400078efe24 */
[----:B------:R-:W-:Y:S02]  /*94f0*/  LOP3.LUT P3, RZ, R33, 0x20000000, RZ, 0xc0, !PT ;  /* 0x2000000021ff7812 */ /* 0x000fe4000786c0ff */
[----:B------:R-:W-:Y:S02]  /*9500*/  LOP3.LUT R28, R47, R16, R28, 0xfe, !PT ;  /* 0x000000102f1c7212 */ /* 0x000fe400078efe1c */
[----:B------:R-:W-:-:S02]  /*9510*/  IADD3 R11, PT, PT, R43, R11, R44 ;  /* 0x0000000b2b0b7210 */ /* 0x000fc40007ffe02c */
[----:B------:R-:W-:Y:S02]  /*9520*/  SEL R16, RZ, 0x200000, !P5 ;  /* 0x00200000ff107807 */ /* 0x000fe40006800000 */
[----:B------:R-:W-:Y:S02]  /*9530*/  PRMT R18, R39, 0x9910, RZ ;  /* 0x0000991027127816 */ /* 0x000fe400000000ff */
[----:B------:R-:W-:Y:S02]  /*9540*/  PRMT R13, R24, 0x9910, RZ ;  /* 0x00009910180d7816 */ /* 0x000fe400000000ff */
[----:B------:R-:W-:Y:S01]  /*9550*/  IADD3 R11, PT, PT, R16, R11, R23 ;  /* 0x0000000b100b7210 */ /* 0x000fe20007ffe017 */
[----:B------:R-:W-:Y:S01]  /*9560*/  IMAD.SHL.U32 R16, R33, 0x8000, RZ ;  /* 0x0000800021107824 */ /* 0x000fe200078e00ff */
[----:B------:R-:W-:Y:S01]  /*9570*/  ISETP.GT.AND P1, PT, R18, 0x1, PT ;  /* 0x000000011200780c */ /* 0x000fe20003f24270 */
[----:B------:R-:W-:Y:S01]  /*9580*/  @P3 VIADD R26, R19, 0x1 ;  /* 0x00000001131a3836 */ /* 0x000fe20000000000 */
[----:B------:R-:W-:-:S02]  /*9590*/  ISETP.GT.AND P5, PT, R13, 0x1, PT ;  /* 0x000000010d00780c */ /* 0x000fc40003fa4270 */
[----:B------:R-:W-:Y:S02]  /*95a0*/  LOP3.LUT R17, R17, R28, R20, 0xfe, !PT ;  /* 0x0000001c11117212 */ /* 0x000fe400078efe14 */
[----:B------:R-:W-:Y:S02]  /*95b0*/  SEL R13, RZ, 0x400000, !P5 ;  /* 0x00400000ff0d7807 */ /* 0x000fe40006800000 */
[----:B------:R-:W-:Y:S02]  /*95c0*/  LOP3.LUT R17, R17, 0x200000, R16, 0xf8, !PT ;  /* 0x0020000011117812 */ /* 0x000fe400078ef810 */
[----:B------:R-:W-:Y:S02]  /*95d0*/  SEL R18, RZ, 0x4000000, !P1 ;  /* 0x04000000ff127807 */ /* 0x000fe40004800000 */
[----:B------:R-:W-:Y:S02]  /*95e0*/  IADD3 R27, PT, PT, R48, R11, R27 ;  /* 0x0000000b301b7210 */ /* 0x000fe40007ffe01b */
[----:B------:R-:W-:-:S02]  /*95f0*/  SEL R11, RZ, 0x1000000, !P4 ;  /* 0x01000000ff0b7807 */ /* 0x000fc40006000000 */
[----:B------:R-:W-:Y:S02]  /*9600*/  SEL R16, RZ, 0x2000000, !P6 ;  /* 0x02000000ff107807 */ /* 0x000fe40007000000 */
[----:B------:R-:W-:Y:S01]  /*9610*/  LOP3.LUT R13, R18, R17, R13, 0xfe, !PT ;  /* 0x00000011120d7212 */ /* 0x000fe200078efe0d */
[----:B------:R-:W-:Y:S01]  /*9620*/  IMAD.MOV.U32 R17, RZ, RZ, R10 ;  /* 0x000000ffff117224 */ /* 0x000fe200078e000a */
[----:B------:R-:W-:Y:S02]  /*9630*/  ISETP.GT.AND P5, PT, R58, 0x1, PT ;  /* 0x000000013a00780c */ /* 0x000fe40003fa4270 */
[----:B------:R-:W-:Y:S02]  /*9640*/  ISETP.GT.AND P3, PT, R26, 0x2, PT ;  /* 0x000000021a00780c */ /* 0x000fe40003f64270 */
[----:B------:R-:W-:Y:S02]  /*9650*/  IADD3 R16, PT, PT, R16, R27, R11 ;  /* 0x0000001b10107210 */ /* 0x000fe40007ffe00b */
[----:B------:R-:W-:-:S02]  /*9660*/  SEL R11, RZ, 0x8000000, !P0 ;  /* 0x08000000ff0b7807 */ /* 0x000fc40004000000 */
[----:B------:R-:W-:Y:S02]  /*9670*/  SEL R10, RZ, 0x4000000, !P5 ;  /* 0x04000000ff0a7807 */ /* 0x000fe40006800000 */
[----:B------:R-:W-:Y:S02]  /*9680*/  ISETP.GT.AND P0, PT, R17, 0x1, PT ;  /* 0x000000011100780c */ /* 0x000fe40003f04270 */
[----:B------:R-:W-:Y:S02]  /*9690*/  LOP3.LUT R17, R13, 0x8000000, R42, 0xf8, !PT ;  /* 0x080000000d117812 */ /* 0x000fe400078ef82a */
[----:B------:R-:W-:Y:S02]  /*96a0*/  SEL R18, RZ, 0x80000000, !P3 ;  /* 0x80000000ff127807 */ /* 0x000fe40005800000 */
[----:B------:R-:W-:Y:S02]  /*96b0*/  IADD3 R11, PT, PT, R11, R16, R10 ;  /* 0x000000100b0b7210 */ /* 0x000fe40007ffe00a */
[----:B------:R-:W-:-:S02]  /*96c0*/  SEL R10, RZ, 0x10000000, !P2 ;  /* 0x10000000ff0a7807 */ /* 0x000fc40005000000 */
[----:B------:R-:W-:Y:S02]  /*96d0*/  SEL R13, RZ, 0x20000000, !P0 ;  /* 0x20000000ff0d7807 */ /* 0x000fe40004000000 */
[----:B------:R-:W-:Y:S02]  /*96e0*/  LOP3.LUT R18, R17, R18, RZ, 0xfc, !PT ;  /* 0x0000001211127212 */ /* 0x000fe400078efcff */
[----:B------:R-:W-:Y:S01]  /*96f0*/  IADD3 R11, PT, PT, R13, R11, R10 ;  /* 0x0000000b0d0b7210 */ /* 0x000fe20007ffe00a */
[----:B------:R-:W-:Y:S01]  /*9700*/  IMAD.MOV.U32 R13, RZ, RZ, R15 ;  /* 0x000000ffff0d7224 */ /* 0x000fe200078e000f */
[----:B------:R-:W-:Y:S01]  /*9710*/  ISETP.NE.AND P0, PT, R9, R18, PT ;  /* 0x000000120900720c */ /* 0x000fe20003f05270 */
[----:B------:R-:W-:Y:S01]  /*9720*/  VIADD R15, R15, 0x1 ;  /* 0x000000010f0f7836 */ /* 0x000fe20000000000 */
[----:B------:R-:W-:Y:S02]  /*9730*/  LOP3.LUT R23, R14, 0x1800, RZ, 0x3c, !PT ;  /* 0x000018000e177812 */ /* 0x000fe400078e3cff */
[----:B------:R-:W-:-:S02]  /*9740*/  ISETP.NE.OR P0, PT, R22, R11, P0 ;  /* 0x0000000b1600720c */ /* 0x000fc40000705670 */
[----:B------:R-:W-:Y:S02]  /*9750*/  LOP3.LUT R33, R11, 0x400, RZ, 0x3c, !PT ;  /* 0x000004000b217812 */ /* 0x000fe400078e3cff */
[----:B------:R-:W-:Y:S01]  /*9760*/  ISETP.NE.OR P0, PT, R25, R14, P0 ;  /* 0x0000000e1900720c */ /* 0x000fe20000705670 */
[----:B------:R-:W-:Y:S01]  /*9770*/  IMAD.MOV.U32 R14, RZ, RZ, R23 ;  /* 0x000000ffff0e7224 */ /* 0x000fe200078e0017 */
[----:B------:R-:W-:-:S11]  /*9780*/  LOP3.LUT R42, R18, 0x8200020, RZ, 0x3c, !PT ;  /* 0x08200020122a7812 */ /* 0x000fd600078e3cff */
[----:B------:R-:W-:Y:S05]  /*9790*/  @P0 BRA `(.L_x_11) ;  /* 0xffffffdc004c0947 */ /* 0x000fea000383ffff */
[----:B------:R-:W-:Y:S05]  /*97a0*/  BSYNC.RECONVERGENT B0 ;  /* 0x0000000000007941 */ /* 0x000fea0003800200 */
.L_x_10:
[----:B------:R-:W0:Y:S01]  /*97b0*/  LDC.64 R10, c[0x0][0x388] ;  /* 0x0000e200ff0a7b82 */ /* 0x000e220000000a00 */
[----:B------:R-:W-:-:S04]  /*97c0*/  IMAD R17, R3, 0x3, RZ ;  /* 0x0000000303117824 */ /* 0x000fc800078e02ff */
[C---:B------:R-:W-:Y:S02]  /*97d0*/  VIADD R19, R17.reuse, 0x1 ;  /* 0x0000000111137836 */ /* 0x040fe40000000000 */
[----:B------:R-:W-:Y:S01]  /*97e0*/  VIADD R9, R17, 0x2 ;  /* 0x0000000211097836 */ /* 0x000fe20000000000 */
[----:B------:R-:W1:Y:S08]  /*97f0*/  LDC.64 R14, c[0x0][0x390] ;  /* 0x0000e400ff0e7b82 */ /* 0x000e700000000a00 */
[----:B------:R-:W2:Y:S01]  /*9800*/  LDC.64 R20, c[0x0][0x380] ;  /* 0x0000e000ff147b82 */ /* 0x000ea20000000a00 */
[----:B0-----:R-:W-:-:S05]  /*9810*/  IMAD.WIDE.U32 R10, R3, 0x4, R10 ;  /* 0x00000004030a7825 */ /* 0x001fca00078e000a */
[----:B------:R0:W-:Y:S01]  /*9820*/  STG.E desc[UR6][R10.64], R12 ;  /* 0x0000000c0a007986 */ /* 0x0001e2000c101906 */
[----:B-1----:R-:W-:-:S04]  /*9830*/  IMAD.WIDE.U32 R14, R3, 0x4, R14 ;  /* 0x00000004030e7825 */ /* 0x002fc800078e000e */
[----:B------:R-:W-:Y:S01]  /*9840*/  VIADD R3, R3, 0x1 ;  /* 0x0000000103037836 */ /* 0x000fe20000000000 */
[----:B------:R0:W-:Y:S01]  /*9850*/  STG.E desc[UR6][R14.64], R13 ;  /* 0x0000000d0e007986 */ /* 0x0001e2000c101906 */
[----:B--2---:R-:W-:-:S03]  /*9860*/  IMAD.WIDE.U32 R16, R17, 0x4, R20 ;  /* 0x0000000411107825 */ /* 0x004fc600078e0014 */
[----:B------:R-:W-:Y:S01]  /*9870*/  ISETP.GT.U32.AND P0, PT, R3, R4, PT ;  /* 0x000000040300720c */ /* 0x000fe20003f04070 */
[--C-:B------:R-:W-:Y:S01]  /*9880*/  IMAD.WIDE.U32 R18, R19, 0x4, R20.reuse ;  /* 0x0000000413127825 */ /* 0x100fe200078e0014 */
[----:B------:R0:W-:Y:S03]  /*9890*/  STG.E desc[UR6][R16.64], R23 ;  /* 0x0000001710007986 */ /* 0x0001e6000c101906 */
[----:B------:R-:W-:Y:S01]  /*98a0*/  IMAD.WIDE.U32 R20, R9, 0x4, R20 ;  /* 0x0000000409147825 */ /* 0x000fe200078e0014 */
[----:B------:R0:W-:Y:S03]  /*98b0*/  STG.E desc[UR6][R18.64], R33 ;  /* 0x0000002112007986 */ /* 0x0001e6000c101906 */
[----:B------:R-:W-:Y:S01]  /*98c0*/  IMAD.MOV.U32 R9, RZ, RZ, R6 ;  /* 0x000000ffff097224 */ /* 0x000fe200078e0006 */
[----:B------:R0:W-:Y:S03]  /*98d0*/  STG.E desc[UR6][R20.64], R42 ;  /* 0x0000002a14007986 */ /* 0x0001e6000c101906 */
[----:B------:R-:W-:Y:S05]  /*98e0*/  @!P0 BRA `(.L_x_12) ;  /* 0xffffff78006c8947 */ /* 0x000fea000383ffff */
[----:B------:R-:W-:Y:S05]  /*98f0*/  EXIT ;  /* 0x000000000000794d */ /* 0x000fea0003800000 */
.L_x_13:
[----:B------:R-:W-:-:S00]  /*9900*/  BRA `(.L_x_13) ;  /* 0xfffffffc00fc7947 */ /* 0x000fc0000383ffff */
[----:B------:R-:W-:-:S00]  /*9910*/  NOP ;  /* 0x0000000000007918 */ /* 0x000fc00000000000 */
        /* <DEDUP_REMOVED lines=14> */
.L_x_14:


//--------------------- .nv.global.init           --------------------------
	.section	.nv.global.init,"aw",@progbits
	.align	4
.nv.global.init:
	.type		mrg32k3aM1SubSeq,@object
	.size		mrg32k3aM1SubSeq,(mrg32k3aM2SubSeq - mrg32k3aM1SubSeq)
mrg32k3aM1SubSeq:
        /*0000*/ 	.byte	0x0b, 0xcc, 0xee, 0x04, 0x73, 0x29, 0x8b, 0x6f, 0xf6, 0x53, 0x03, 0xf6, 0x23, 0xf6, 0xea, 0xda
        /* <DEDUP_REMOVED lines=125> */
	.type		mrg32k3aM2SubSeq,@object
	.size		mrg32k3aM2SubSeq,(mrg32k3aM1 - mrg32k3aM2SubSeq)
mrg32k3aM2SubSeq:
        /* <DEDUP_REMOVED lines=126> */
	.type		mrg32k3aM1,@object
	.size		mrg32k3aM1,(mrg32k3aM1Seq - mrg32k3aM1)
mrg32k3aM1:
        /* <DEDUP_REMOVED lines=144> */
	.type		mrg32k3aM1Seq,@object
	.size		mrg32k3aM1Seq,(mrg32k3aM2 - mrg32k3aM1Seq)
mrg32k3aM1Seq:
        /* <DEDUP_REMOVED lines=144> */
	.type		mrg32k3aM2,@object
	.size		mrg32k3aM2,(mrg32k3aM2Seq - mrg32k3aM2)
mrg32k3aM2:
        /* <DEDUP_REMOVED lines=144> */
	.type		mrg32k3aM2Seq,@object
	.size		mrg32k3aM2Seq,(precalc_xorwow_matrix - mrg32k3aM2Seq)
mrg32k3aM2Seq:
        /* <DEDUP_REMOVED lines=144> */
	.type		precalc_xorwow_matrix,@object
	.size		precalc_xorwow_matrix,(precalc_xorwow_offset_matrix - precalc_xorwow_matrix)
precalc_xorwow_matrix:
        /* <DEDUP_REMOVED lines=6400> */
	.type		precalc_xorwow_offset_matrix,@object
	.size		precalc_xorwow_offset_matrix,(.L_1 - precalc_xorwow_offset_matrix)
precalc_xorwow_offset_matrix:
        /* <DEDUP_REMOVED lines=6400> */
.L_1:


//--------------------- .nv.shared.reserved.0     --------------------------
	.section	.nv.shared.reserved.0,"aw",@nobits
	.weak		__nv_reservedSMEM_offset_0_alias
	.size		__nv_reservedSMEM_offset_0_alias, 0, 64
	.other		__nv_reservedSMEM_offset_0_alias,@"STO_CUDA_RESERVED_SHARED STV_DEFAULT"
__nv_reservedSMEM_offset_0_alias:
	.zero		0
	.zero		64


//--------------------- .nv.constant0._Z13findAttractorPjS_S_j --------------------------
	.section	.nv.constant0._Z13findAttractorPjS_S_j,"a",@progbits
	.sectionflags	@""
	.align	4
.nv.constant0._Z13findAttractorPjS_S_j:
	.zero		924


//--------------------- SYMBOLS --------------------------

	.type		.nv.reservedSmem.offset0,@object
	.size		.nv.reservedSmem.offset0,0x4
